	.target	sm_100a

	.elftype	@"ET_EXEC"


//--------------------- .note.nv.tkinfo           --------------------------
	.section	.note.nv.tkinfo,"",@"SHT_NOTE"
	.sectionflags	@"SHF_NOTE_NV_TKINFO"
	.tkinfo
        /*0018*/ 	.word	0x00000002
        /*0030*/ 	.string	""
        /*0030*/ 	.string	"ptxas"
        /*0030*/ 	.string	"Cuda compilation tools, release 13.0, V13.0.88"
        /*0030*/ 	.string	"Build cuda_13.0.r13.0/compiler.36424714_0"
        /*0030*/ 	.string	"-arch sm_100a -m 64 "



//--------------------- .note.nv.cuinfo           --------------------------
	.section	.note.nv.cuinfo,"",@"SHT_NOTE"
	.sectionflags	@"SHF_NOTE_NV_CUINFO"
        /*0018*/ 	.short	0x0002
        /*001a*/ 	.short	0x0064
        /*001c*/ 	.short	0x0082
	.zero		2


//--------------------- .nv.info                  --------------------------
	.section	.nv.info,"",@"SHT_CUDA_INFO"
	.align	4


	//----- nvinfo : EIATTR_REGCOUNT
	.align		4
        /*0000*/ 	.byte	0x04, 0x2f
        /*0002*/ 	.short	(.L_19 - .L_18)
	.align		4
.L_18:
        /*0004*/ 	.word	index@(_ZN7cutlass13device_kernelINS_4gemm6kernel13GemmUniversalIN4cute5tupleIJiiiiEEENS1_10collective13CollectiveMmaINS1_35MainloopSm100TmaUmmaWarpSpecializedILi21ELi2ELi4ENS5_IJNS4_1CILi1EEESB_SB_EEEEENS5_IJNSA_ILi64EEENSA_ILi224EEENSA_ILi32EEEEEENS_12float_e4m3_tENS5_IJlSB_lEEESI_SJ_NS4_8TiledMMAINS4_8MMA_AtomIJNS4_10MMA_TraitsINS4_19SM100_MMA_F8F6F4_SSEJSI_SI_fSE_SF_NS4_17integral_constantINS4_4UMMA5MajorELSQ_0EEESR_NSO_INSP_7ScaleInELSS_0EEEST_EEEEEENS4_6LayoutISC_NS5_IJNSA_ILi0EEESX_SX_EEEEENS5_IJNS4_10UnderscoreES10_S10_EEEEENS4_13SM90_TMA_LOADENS4_14ComposedLayoutINS4_7SwizzleILi1ELi4ELi3EEENS4_18smem_ptr_flag_bitsILi8EEENSW_INS5_IJNSA_ILi8EEESG_EEENS5_IJSG_SB_EEEEEEEvNS4_8identityES13_S1D_vS1E_EENS_8epilogue10collective18CollectiveEpilogueINS1G_23Sm100TmaWarpSpecializedILi1ELi1ELi112ELb0ELb0EEEJSH_NS5_IJNSW_ISE_SB_EENSW_ISF_SB_EEEEESI_SJ_SI_SJ_NS1G_6fusion15FusionCallbacksIS1K_NS1O_17LinearCombinationISI_fSI_fLNS_15FloatRoundStyleE2EEESH_S1N_JEEENS4_5SM1004TMEM4LOAD26SM100_TMEM_LOAD_16dp32b16xES13_S1D_NS4_39AutoVectorizingCopyWithAssumedAlignmentILi128EEENS4_14SM90_TMA_STOREES1D_S1Z_S1Z_EEEvvEEEEvNT_6ParamsE)
        /*0008*/ 	.word	0x000000f5


	//----- nvinfo : EIATTR_FRAME_SIZE
	.align		4
.L_19:
        /*000c*/ 	.byte	0x04, 0x11
        /*000e*/ 	.short	(.L_21 - .L_20)
	.align		4
.L_20:
        /*0010*/ 	.word	index@($__internal_2_$__cuda_sm10x_tcgen05_guardrail_trap_unallocated_columns_being_dealloced)
        /*0014*/ 	.word	0x00000000


	//----- nvinfo : EIATTR_FRAME_SIZE
	.align		4
.L_21:
        /*0018*/ 	.byte	0x04, 0x11
        /*001a*/ 	.short	(.L_23 - .L_22)
	.align		4
.L_22:
        /*001c*/ 	.word	index@($__internal_1_$__cuda_sm10x_tcgen05_guardrail_trap_phase_invalid_during_alloc)
        /*0020*/ 	.word	0x00000000


	//----- nvinfo : EIATTR_FRAME_SIZE
	.align		4
.L_23:
        /*0024*/ 	.byte	0x04, 0x11
        /*0026*/ 	.short	(.L_25 - .L_24)
	.align		4
.L_24:
        /*0028*/ 	.word	index@($__internal_0_$__cuda_sm10x_tcgen05_guardrail_trap_col_being_dealloced_not_returned_by_alloc)
        /*002c*/ 	.word	0x00000000


	//----- nvinfo : EIATTR_FRAME_SIZE
	.align		4
.L_25:
        /*0030*/ 	.byte	0x04, 0x11
        /*0032*/ 	.short	(.L_27 - .L_26)
	.align		4
.L_26:
        /*0034*/ 	.word	index@(_ZN7cutlass13device_kernelINS_4gemm6kernel13GemmUniversalIN4cute5tupleIJiiiiEEENS1_10collective13CollectiveMmaINS1_35MainloopSm100TmaUmmaWarpSpecializedILi21ELi2ELi4ENS5_IJNS4_1CILi1EEESB_SB_EEEEENS5_IJNSA_ILi64EEENSA_ILi224EEENSA_ILi32EEEEEENS_12float_e4m3_tENS5_IJlSB_lEEESI_SJ_NS4_8TiledMMAINS4_8MMA_AtomIJNS4_10MMA_TraitsINS4_19SM100_MMA_F8F6F4_SSEJSI_SI_fSE_SF_NS4_17integral_constantINS4_4UMMA5MajorELSQ_0EEESR_NSO_INSP_7ScaleInELSS_0EEEST_EEEEEENS4_6LayoutISC_NS5_IJNSA_ILi0EEESX_SX_EEEEENS5_IJNS4_10UnderscoreES10_S10_EEEEENS4_13SM90_TMA_LOADENS4_14ComposedLayoutINS4_7SwizzleILi1ELi4ELi3EEENS4_18smem_ptr_flag_bitsILi8EEENSW_INS5_IJNSA_ILi8EEESG_EEENS5_IJSG_SB_EEEEEEEvNS4_8identityES13_S1D_vS1E_EENS_8epilogue10collective18CollectiveEpilogueINS1G_23Sm100TmaWarpSpecializedILi1ELi1ELi112ELb0ELb0EEEJSH_NS5_IJNSW_ISE_SB_EENSW_ISF_SB_EEEEESI_SJ_SI_SJ_NS1G_6fusion15FusionCallbacksIS1K_NS1O_17LinearCombinationISI_fSI_fLNS_15FloatRoundStyleE2EEESH_S1N_JEEENS4_5SM1004TMEM4LOAD26SM100_TMEM_LOAD_16dp32b16xES13_S1D_NS4_39AutoVectorizingCopyWithAssumedAlignmentILi128EEENS4_14SM90_TMA_STOREES1D_S1Z_S1Z_EEEvvEEEEvNT_6ParamsE)
        /*0038*/ 	.word	0x00000000


	//----- nvinfo : EIATTR_MIN_STACK_SIZE
	.align		4
.L_27:
        /*003c*/ 	.byte	0x04, 0x12
        /*003e*/ 	.short	(.L_29 - .L_28)
	.align		4
.L_28:
        /*0040*/ 	.word	index@(_ZN7cutlass13device_kernelINS_4gemm6kernel13GemmUniversalIN4cute5tupleIJiiiiEEENS1_10collective13CollectiveMmaINS1_35MainloopSm100TmaUmmaWarpSpecializedILi21ELi2ELi4ENS5_IJNS4_1CILi1EEESB_SB_EEEEENS5_IJNSA_ILi64EEENSA_ILi224EEENSA_ILi32EEEEEENS_12float_e4m3_tENS5_IJlSB_lEEESI_SJ_NS4_8TiledMMAINS4_8MMA_AtomIJNS4_10MMA_TraitsINS4_19SM100_MMA_F8F6F4_SSEJSI_SI_fSE_SF_NS4_17integral_constantINS4_4UMMA5MajorELSQ_0EEESR_NSO_INSP_7ScaleInELSS_0EEEST_EEEEEENS4_6LayoutISC_NS5_IJNSA_ILi0EEESX_SX_EEEEENS5_IJNS4_10UnderscoreES10_S10_EEEEENS4_13SM90_TMA_LOADENS4_14ComposedLayoutINS4_7SwizzleILi1ELi4ELi3EEENS4_18smem_ptr_flag_bitsILi8EEENSW_INS5_IJNSA_ILi8EEESG_EEENS5_IJSG_SB_EEEEEEEvNS4_8identityES13_S1D_vS1E_EENS_8epilogue10collective18CollectiveEpilogueINS1G_23Sm100TmaWarpSpecializedILi1ELi1ELi112ELb0ELb0EEEJSH_NS5_IJNSW_ISE_SB_EENSW_ISF_SB_EEEEESI_SJ_SI_SJ_NS1G_6fusion15FusionCallbacksIS1K_NS1O_17LinearCombinationISI_fSI_fLNS_15FloatRoundStyleE2EEESH_S1N_JEEENS4_5SM1004TMEM4LOAD26SM100_TMEM_LOAD_16dp32b16xES13_S1D_NS4_39AutoVectorizingCopyWithAssumedAlignmentILi128EEENS4_14SM90_TMA_STOREES1D_S1Z_S1Z_EEEvvEEEEvNT_6ParamsE)
        /*0044*/ 	.word	0x00000000
.L_29:


//--------------------- .nv.compat                --------------------------
	.section	.nv.compat,"",@"SHT_CUDA_COMPAT_INFO"
	.align	4
        /*0000*/ 	.byte	0x02, 0x09, 0x01, 0x00, 0x02, 0x02, 0x02, 0x00, 0x02, 0x05, 0x05, 0x00, 0x03, 0x07, 0x01, 0x01
        /*0010*/ 	.byte	0x02, 0x03, 0x01, 0x00, 0x02, 0x06, 0x01, 0x00, 0x04, 0x0b, 0x08, 0x00, 0x09, 0x00, 0x00, 0x00
        /*0020*/ 	.byte	0x00, 0x00, 0x00, 0x00


//--------------------- .nv.info._ZN7cutlass13device_kernelINS_4gemm6kernel13GemmUniversalIN4cute5tupleIJiiiiEEENS1_10collective13CollectiveMmaINS1_35MainloopSm100TmaUmmaWarpSpecializedILi21ELi2ELi4ENS5_IJNS4_1CILi1EEESB_SB_EEEEENS5_IJNSA_ILi64EEENSA_ILi224EEENSA_ILi32EEEEEENS_12float_e4m3_tENS5_IJlSB_lEEESI_SJ_NS4_8TiledMMAINS4_8MMA_AtomIJNS4_10MMA_TraitsINS4_19SM100_MMA_F8F6F4_SSEJSI_SI_fSE_SF_NS4_17integral_constantINS4_4UMMA5MajorELSQ_0EEESR_NSO_INSP_7ScaleInELSS_0EEEST_EEEEEENS4_6LayoutISC_NS5_IJNSA_ILi0EEESX_SX_EEEEENS5_IJNS4_10UnderscoreES10_S10_EEEEENS4_13SM90_TMA_LOADENS4_14ComposedLayoutINS4_7SwizzleILi1ELi4ELi3EEENS4_18smem_ptr_flag_bitsILi8EEENSW_INS5_IJNSA_ILi8EEESG_EEENS5_IJSG_SB_EEEEEEEvNS4_8identityES13_S1D_vS1E_EENS_8epilogue10collective18CollectiveEpilogueINS1G_23Sm100TmaWarpSpecializedILi1ELi1ELi112ELb0ELb0EEEJSH_NS5_IJNSW_ISE_SB_EENSW_ISF_SB_EEEEESI_SJ_SI_SJ_NS1G_6fusion15FusionCallbacksIS1K_NS1O_17LinearCombinationISI_fSI_fLNS_15FloatRoundStyleE2EEESH_S1N_JEEENS4_5SM1004TMEM4LOAD26SM100_TMEM_LOAD_16dp32b16xES13_S1D_NS4_39AutoVectorizingCopyWithAssumedAlignmentILi128EEENS4_14SM90_TMA_STOREES1D_S1Z_S1Z_EEEvvEEEEvNT_6ParamsE --------------------------
	.section	.nv.info._ZN7cutlass13device_kernelINS_4gemm6kernel13GemmUniversalIN4cute5tupleIJiiiiEEENS1_10collective13CollectiveMmaINS1_35MainloopSm100TmaUmmaWarpSpecializedILi21ELi2ELi4ENS5_IJNS4_1CILi1EEESB_SB_EEEEENS5_IJNSA_ILi64EEENSA_ILi224EEENSA_ILi32EEEEEENS_12float_e4m3_tENS5_IJlSB_lEEESI_SJ_NS4_8TiledMMAINS4_8MMA_AtomIJNS4_10MMA_TraitsINS4_19SM100_MMA_F8F6F4_SSEJSI_SI_fSE_SF_NS4_17integral_constantINS4_4UMMA5MajorELSQ_0EEESR_NSO_INSP_7ScaleInELSS_0EEEST_EEEEEENS4_6LayoutISC_NS5_IJNSA_ILi0EEESX_SX_EEEEENS5_IJNS4_10UnderscoreES10_S10_EEEEENS4_13SM90_TMA_LOADENS4_14ComposedLayoutINS4_7SwizzleILi1ELi4ELi3EEENS4_18smem_ptr_flag_bitsILi8EEENSW_INS5_IJNSA_ILi8EEESG_EEENS5_IJSG_SB_EEEEEEEvNS4_8identityES13_S1D_vS1E_EENS_8epilogue10collective18CollectiveEpilogueINS1G_23Sm100TmaWarpSpecializedILi1ELi1ELi112ELb0ELb0EEEJSH_NS5_IJNSW_ISE_SB_EENSW_ISF_SB_EEEEESI_SJ_SI_SJ_NS1G_6fusion15FusionCallbacksIS1K_NS1O_17LinearCombinationISI_fSI_fLNS_15FloatRoundStyleE2EEESH_S1N_JEEENS4_5SM1004TMEM4LOAD26SM100_TMEM_LOAD_16dp32b16xES13_S1D_NS4_39AutoVectorizingCopyWithAssumedAlignmentILi128EEENS4_14SM90_TMA_STOREES1D_S1Z_S1Z_EEEvvEEEEvNT_6ParamsE,"",@"SHT_CUDA_INFO"
	.sectionflags	@""
	.align	4


	//----- nvinfo : EIATTR_CUDA_API_VERSION
	.align		4
        /*0000*/ 	.byte	0x04, 0x37
        /*0002*/ 	.short	(.L_31 - .L_30)
.L_30:
        /*0004*/ 	.word	0x00000082


	//----- nvinfo : EIATTR_KPARAM_INFO
	.align		4
.L_31:
        /*0008*/ 	.byte	0x04, 0x17
        /*000a*/ 	.short	(.L_33 - .L_32)
.L_32:
        /*000c*/ 	.word	0x00000000
        /*0010*/ 	.short	0x0000
        /*0012*/ 	.short	0x0000
        /*0014*/ 	.byte	0x00, 0xf0, 0x01, 0x20


	//----- nvinfo : EIATTR_AT_ENTRY_FRAGMENTS
	.align		4
.L_33:
        /*0018*/ 	.byte	0x04, 0x4f
        /*001a*/ 	.short	(.L_35 - .L_34)


	//   ....[0]....
.L_34:
        /*001c*/ 	.word	0x00000006


	//----- nvinfo : EIATTR_RESERVED_SMEM_USED
	.align		4
.L_35:
        /*0020*/ 	.byte	0x01, 0x41
	.zero		2


	//----- nvinfo : EIATTR_SPARSE_MMA_MASK
	.align		4
        /*0024*/ 	.byte	0x03, 0x50
        /*0026*/ 	.short	0x0000


	//----- nvinfo : EIATTR_TCGEN05_1CTA_USED
	.align		4
        /*0028*/ 	.byte	0x01, 0x51
	.zero		2


	//----- nvinfo : EIATTR_MAXREG_COUNT
	.align		4
        /*002c*/ 	.byte	0x03, 0x1b
        /*002e*/ 	.short	0x00ff


	//----- nvinfo : EIATTR_NUM_BARRIERS
	.align		4
        /*0030*/ 	.byte	0x02, 0x4c
        /*0032*/ 	.byte	0x07
	.zero		1


	//----- nvinfo : EIATTR_EXTERNS
	.align		4
        /*0034*/ 	.byte	0x04, 0x0f
        /*0036*/ 	.short	(.L_37 - .L_36)


	//   ....[0]....
	.align		4
.L_36:
        /*0038*/ 	.word	index@(__assertfail)


	//----- nvinfo : EIATTR_MERCURY_ISA_VERSION
	.align		4
.L_37:
        /*003c*/ 	.byte	0x03, 0x5f
        /*003e*/ 	.short	0x0101


	//----- nvinfo : EIATTR_INT_WARP_WIDE_INSTR_OFFSETS
	.align		4
        /*0040*/ 	.byte	0x04, 0x31
        /*0042*/ 	.short	(.L_39 - .L_38)


	//   ....[0]....
.L_38:
        /*0044*/ 	.word	0x00004470


	//   ....[1]....
        /*0048*/ 	.word	0x00004490


	//   ....[2]....
        /*004c*/ 	.word	0x000044c0


	//   ....[3]....
        /*0050*/ 	.word	0x000050b0


	//   ....[4]....
        /*0054*/ 	.word	0x00005130


	//   ....[5]....
        /*0058*/ 	.word	0x00005190


	//   ....[6]....
        /*005c*/ 	.word	0x000051f0


	//   ....[7]....
        /*0060*/ 	.word	0x00005250


	//   ....[8]....
        /*0064*/ 	.word	0x00005290


	//   ....[9]....
        /*0068*/ 	.word	0x00005330


	//   ....[10]....
        /*006c*/ 	.word	0x00005350


	//----- nvinfo : EIATTR_COOP_GROUP_MASK_REGIDS
	.align		4
.L_39:
        /*0070*/ 	.byte	0x04, 0x29
        /*0072*/ 	.short	(.L_41 - .L_40)


	//   ....[0]....
.L_40:
        /*0074*/ 	.word	0xffffffff


	//   ....[1]....
        /*0078*/ 	.word	0xffffffff


	//   ....[2]....
        /*007c*/ 	.word	0xffffffff


	//   ....[3]....
        /*0080*/ 	.word	0xffffffff


	//   ....[4]....
        /*0084*/ 	.word	0xffffffff


	//   ....[5]....
        /*0088*/ 	.word	0xffffffff


	//   ....[6]....
        /*008c*/ 	.word	0xffffffff


	//   ....[7]....
        /*0090*/ 	.word	0xffffffff


	//   ....[8]....
        /*0094*/ 	.word	0xffffffff


	//   ....[9]....
        /*0098*/ 	.word	0xffffffff


	//   ....[10]....
        /*009c*/ 	.word	0xffffffff


	//   ....[11]....
        /*00a0*/ 	.word	0xffffffff


	//   ....[12]....
        /*00a4*/ 	.word	0xffffffff


	//----- nvinfo : EIATTR_COOP_GROUP_INSTR_OFFSETS
	.align		4
.L_41:
        /*00a8*/ 	.byte	0x04, 0x28
        /*00aa*/ 	.short	(.L_43 - .L_42)


	//   ....[0]....
.L_42:
        /*00ac*/ 	.word	0x00000080


	//   ....[1]....
        /*00b0*/ 	.word	0x000004e0


	//   ....[2]....
        /*00b4*/ 	.word	0x000008a0


	//   ....[3]....
        /*00b8*/ 	.word	0x000009e0


	//   ....[4]....
        /*00bc*/ 	.word	0x00000ae0


	//   ....[5]....
        /*00c0*/ 	.word	0x00000c50


	//   ....[6]....
        /*00c4*/ 	.word	0x00000df0


	//   ....[7]....
        /*00c8*/ 	.word	0x00001fa0


	//   ....[8]....
        /*00cc*/ 	.word	0x000037e0


	//   ....[9]....
        /*00d0*/ 	.word	0x000039f0


	//   ....[10]....
        /*00d4*/ 	.word	0x00003a20


	//   ....[11]....
        /*00d8*/ 	.word	0x00004350


	//   ....[12]....
        /*00dc*/ 	.word	0x00004580


	//----- nvinfo : EIATTR_VRC_CTA_INIT_COUNT
	.align		4
.L_43:
        /*00e0*/ 	.byte	0x02, 0x4a
        /*00e2*/ 	.byte	0x80
	.zero		1


	//----- nvinfo : EIATTR_SYSCALL_OFFSETS
	.align		4
        /*00e4*/ 	.byte	0x04, 0x46
        /*00e6*/ 	.short	(.L_45 - .L_44)


	//   ....[0]....
.L_44:
        /*00e8*/ 	.word	0x00005d70


	//   ....[1]....
        /*00ec*/ 	.word	0x00005ea0


	//   ....[2]....
        /*00f0*/ 	.word	0x00006870


	//   ....[3]....
        /*00f4*/ 	.word	0x000069f0


	//   ....[4]....
        /*00f8*/ 	.word	0x00006b70


	//   ....[5]....
        /*00fc*/ 	.word	0x00006cf0


	//   ....[6]....
        /*0100*/ 	.word	0x00006e70


	//   ....[7]....
        /*0104*/ 	.word	0x00006ff0


	//   ....[8]....
        /*0108*/ 	.word	0x00007170


	//----- nvinfo : EIATTR_MBARRIER_INSTR_OFFSETS
	.align		4
.L_45:
        /*010c*/ 	.byte	0x04, 0x39
        /*010e*/ 	.short	(.L_47 - .L_46)


	//   ....[0]....
.L_46:
        /*0110*/ 	.word	0x000005e0
        /*0114*/ 	.word	0x000000ff
        /*0118*/ 	.word	0x00000000
        /*011c*/ 	.short	0x0100
        /*011e*/ 	.byte	0x04
	.zero		1


	//   ....[1]....
        /*0120*/ 	.word	0x000005f0
        /*0124*/ 	.word	0x000000ff
        /*0128*/ 	.word	0x000000a8
        /*012c*/ 	.short	0x0100
        /*012e*/ 	.byte	0x04
	.zero		1


	//   ....[2]....
        /*0130*/ 	.word	0x00000600
        /*0134*/ 	.word	0x000000ff
        /*0138*/ 	.word	0x00000008
        /*013c*/ 	.short	0x0100
        /*013e*/ 	.byte	0x04
	.zero		1


	//   ....[3]....
        /*0140*/ 	.word	0x00000610
        /*0144*/ 	.word	0x000000ff
        /*0148*/ 	.word	0x000000b0
        /*014c*/ 	.short	0x0100
        /*014e*/ 	.byte	0x04
	.zero		1


	//   ....[4]....
        /*0150*/ 	.word	0x00000620
        /*0154*/ 	.word	0x000000ff
        /*0158*/ 	.word	0x00000010
        /*015c*/ 	.short	0x0100
        /*015e*/ 	.byte	0x04
	.zero		1


	//   ....[5]....
        /*0160*/ 	.word	0x00000630
        /*0164*/ 	.word	0x000000ff
        /*0168*/ 	.word	0x000000b8
        /*016c*/ 	.short	0x0100
        /*016e*/ 	.byte	0x04
	.zero		1


	//   ....[6]....
        /*0170*/ 	.word	0x00000640
        /*0174*/ 	.word	0x000000ff
        /*0178*/ 	.word	0x00000018
        /*017c*/ 	.short	0x0100
        /*017e*/ 	.byte	0x04
	.zero		1


	//   ....[7]....
        /*0180*/ 	.word	0x00000650
        /*0184*/ 	.word	0x000000ff
        /*0188*/ 	.word	0x000000c0
        /*018c*/ 	.short	0x0100
        /*018e*/ 	.byte	0x04
	.zero		1


	//   ....[8]....
        /*0190*/ 	.word	0x00000660
        /*0194*/ 	.word	0x000000ff
        /*0198*/ 	.word	0x00000020
        /*019c*/ 	.short	0x0100
        /*019e*/ 	.byte	0x04
	.zero		1


	//   ....[9]....
        /*01a0*/ 	.word	0x00000670
        /*01a4*/ 	.word	0x000000ff
        /*01a8*/ 	.word	0x000000c8
        /*01ac*/ 	.short	0x0100
        /*01ae*/ 	.byte	0x04
	.zero		1


	//   ....[10]....
        /*01b0*/ 	.word	0x00000680
        /*01b4*/ 	.word	0x000000ff
        /*01b8*/ 	.word	0x00000028
        /*01bc*/ 	.short	0x0100
        /*01be*/ 	.byte	0x04
	.zero		1


	//   ....[11]....
        /*01c0*/ 	.word	0x00000690
        /*01c4*/ 	.word	0x000000ff
        /*01c8*/ 	.word	0x000000d0
        /*01cc*/ 	.short	0x0100
        /*01ce*/ 	.byte	0x04
	.zero		1


	//   ....[12]....
        /*01d0*/ 	.word	0x000006a0
        /*01d4*/ 	.word	0x000000ff
        /*01d8*/ 	.word	0x00000030
        /*01dc*/ 	.short	0x0100
        /*01de*/ 	.byte	0x04
	.zero		1


	//   ....[13]....
        /*01e0*/ 	.word	0x000006b0
        /*01e4*/ 	.word	0x000000ff
        /*01e8*/ 	.word	0x000000d8
        /*01ec*/ 	.short	0x0100
        /*01ee*/ 	.byte	0x04
	.zero		1


	//   ....[14]....
        /*01f0*/ 	.word	0x000006c0
        /*01f4*/ 	.word	0x000000ff
        /*01f8*/ 	.word	0x00000038
        /*01fc*/ 	.short	0x0100
        /*01fe*/ 	.byte	0x04
	.zero		1


	//   ....[15]....
        /*0200*/ 	.word	0x000006d0
        /*0204*/ 	.word	0x000000ff
        /*0208*/ 	.word	0x000000e0
        /*020c*/ 	.short	0x0100
        /*020e*/ 	.byte	0x04
	.zero		1


	//   ....[16]....
        /*0210*/ 	.word	0x000006e0
        /*0214*/ 	.word	0x000000ff
        /*0218*/ 	.word	0x00000040
        /*021c*/ 	.short	0x0100
        /*021e*/ 	.byte	0x04
	.zero		1


	//   ....[17]....
        /*0220*/ 	.word	0x000006f0
        /*0224*/ 	.word	0x000000ff
        /*0228*/ 	.word	0x000000e8
        /*022c*/ 	.short	0x0100
        /*022e*/ 	.byte	0x04
	.zero		1


	//   ....[18]....
        /*0230*/ 	.word	0x00000700
        /*0234*/ 	.word	0x000000ff
        /*0238*/ 	.word	0x00000048
        /*023c*/ 	.short	0x0100
        /*023e*/ 	.byte	0x04
	.zero		1


	//   ....[19]....
        /*0240*/ 	.word	0x00000710
        /*0244*/ 	.word	0x000000ff
        /*0248*/ 	.word	0x000000f0
        /*024c*/ 	.short	0x0100
        /*024e*/ 	.byte	0x04
	.zero		1


	//   ....[20]....
        /*0250*/ 	.word	0x00000720
        /*0254*/ 	.word	0x000000ff
        /*0258*/ 	.word	0x00000050
        /*025c*/ 	.short	0x0100
        /*025e*/ 	.byte	0x04
	.zero		1


	//   ....[21]....
        /*0260*/ 	.word	0x00000730
        /*0264*/ 	.word	0x000000ff
        /*0268*/ 	.word	0x000000f8
        /*026c*/ 	.short	0x0100
        /*026e*/ 	.byte	0x04
	.zero		1


	//   ....[22]....
        /*0270*/ 	.word	0x00000740
        /*0274*/ 	.word	0x000000ff
        /*0278*/ 	.word	0x00000058
        /*027c*/ 	.short	0x0100
        /*027e*/ 	.byte	0x04
	.zero		1


	//   ....[23]....
        /*0280*/ 	.word	0x00000750
        /*0284*/ 	.word	0x000000ff
        /*0288*/ 	.word	0x00000100
        /*028c*/ 	.short	0x0100
        /*028e*/ 	.byte	0x04
	.zero		1


	//   ....[24]....
        /*0290*/ 	.word	0x00000760
        /*0294*/ 	.word	0x000000ff
        /*0298*/ 	.word	0x00000060
        /*029c*/ 	.short	0x0100
        /*029e*/ 	.byte	0x04
	.zero		1


	//   ....[25]....
        /*02a0*/ 	.word	0x00000770
        /*02a4*/ 	.word	0x000000ff
        /*02a8*/ 	.word	0x00000108
        /*02ac*/ 	.short	0x0100
        /*02ae*/ 	.byte	0x04
	.zero		1


	//   ....[26]....
        /*02b0*/ 	.word	0x00000780
        /*02b4*/ 	.word	0x000000ff
        /*02b8*/ 	.word	0x00000068
        /*02bc*/ 	.short	0x0100
        /*02be*/ 	.byte	0x04
	.zero		1


	//   ....[27]....
        /*02c0*/ 	.word	0x00000790
        /*02c4*/ 	.word	0x000000ff
        /*02c8*/ 	.word	0x00000110
        /*02cc*/ 	.short	0x0100
        /*02ce*/ 	.byte	0x04
	.zero		1


	//   ....[28]....
        /*02d0*/ 	.word	0x000007a0
        /*02d4*/ 	.word	0x000000ff
        /*02d8*/ 	.word	0x00000070
        /*02dc*/ 	.short	0x0100
        /*02de*/ 	.byte	0x04
	.zero		1


	//   ....[29]....
        /*02e0*/ 	.word	0x000007b0
        /*02e4*/ 	.word	0x000000ff
        /*02e8*/ 	.word	0x00000118
        /*02ec*/ 	.short	0x0100
        /*02ee*/ 	.byte	0x04
	.zero		1


	//   ....[30]....
        /*02f0*/ 	.word	0x000007c0
        /*02f4*/ 	.word	0x000000ff
        /*02f8*/ 	.word	0x00000078
        /*02fc*/ 	.short	0x0100
        /*02fe*/ 	.byte	0x04
	.zero		1


	//   ....[31]....
        /*0300*/ 	.word	0x000007d0
        /*0304*/ 	.word	0x000000ff
        /*0308*/ 	.word	0x00000120
        /*030c*/ 	.short	0x0100
        /*030e*/ 	.byte	0x04
	.zero		1


	//   ....[32]....
        /*0310*/ 	.word	0x000007e0
        /*0314*/ 	.word	0x000000ff
        /*0318*/ 	.word	0x00000080
        /*031c*/ 	.short	0x0100
        /*031e*/ 	.byte	0x04
	.zero		1


	//   ....[33]....
        /*0320*/ 	.word	0x000007f0
        /*0324*/ 	.word	0x000000ff
        /*0328*/ 	.word	0x00000128
        /*032c*/ 	.short	0x0100
        /*032e*/ 	.byte	0x04
	.zero		1


	//   ....[34]....
        /*0330*/ 	.word	0x00000800
        /*0334*/ 	.word	0x000000ff
        /*0338*/ 	.word	0x00000088
        /*033c*/ 	.short	0x0100
        /*033e*/ 	.byte	0x04
	.zero		1


	//   ....[35]....
        /*0340*/ 	.word	0x00000810
        /*0344*/ 	.word	0x000000ff
        /*0348*/ 	.word	0x00000130
        /*034c*/ 	.short	0x0100
        /*034e*/ 	.byte	0x04
	.zero		1


	//   ....[36]....
        /*0350*/ 	.word	0x00000820
        /*0354*/ 	.word	0x000000ff
        /*0358*/ 	.word	0x00000090
        /*035c*/ 	.short	0x0100
        /*035e*/ 	.byte	0x04
	.zero		1


	//   ....[37]....
        /*0360*/ 	.word	0x00000830
        /*0364*/ 	.word	0x000000ff
        /*0368*/ 	.word	0x00000138
        /*036c*/ 	.short	0x0100
        /*036e*/ 	.byte	0x04
	.zero		1


	//   ....[38]....
        /*0370*/ 	.word	0x00000840
        /*0374*/ 	.word	0x000000ff
        /*0378*/ 	.word	0x00000098
        /*037c*/ 	.short	0x0100
        /*037e*/ 	.byte	0x04
	.zero		1


	//   ....[39]....
        /*0380*/ 	.word	0x00000850
        /*0384*/ 	.word	0x000000ff
        /*0388*/ 	.word	0x00000140
        /*038c*/ 	.short	0x0100
        /*038e*/ 	.byte	0x04
	.zero		1


	//   ....[40]....
        /*0390*/ 	.word	0x00000860
        /*0394*/ 	.word	0x000000ff
        /*0398*/ 	.word	0x000000a0
        /*039c*/ 	.short	0x0100
        /*039e*/ 	.byte	0x04
	.zero		1


	//   ....[41]....
        /*03a0*/ 	.word	0x00000870
        /*03a4*/ 	.word	0x000000ff
        /*03a8*/ 	.word	0x00000148
        /*03ac*/ 	.short	0x0100
        /*03ae*/ 	.byte	0x04
	.zero		1


	//   ....[42]....
        /*03b0*/ 	.word	0x000009b0
        /*03b4*/ 	.word	0x000000ff
        /*03b8*/ 	.word	0x00000150
        /*03bc*/ 	.short	0x0100
        /*03be*/ 	.byte	0x04
	.zero		1


	//   ....[43]....
        /*03c0*/ 	.word	0x000009c0
        /*03c4*/ 	.word	0x000000ff
        /*03c8*/ 	.word	0x00000158
        /*03cc*/ 	.short	0x0100
        /*03ce*/ 	.byte	0x04
	.zero		1


	//   ....[44]....
        /*03d0*/ 	.word	0x00000ab0
        /*03d4*/ 	.word	0x000000ff
        /*03d8*/ 	.word	0x00000160
        /*03dc*/ 	.short	0x0100
        /*03de*/ 	.byte	0x06
	.zero		1


	//   ....[45]....
        /*03e0*/ 	.word	0x00000ac0
        /*03e4*/ 	.word	0x000000ff
        /*03e8*/ 	.word	0x00000168
        /*03ec*/ 	.short	0x0100
        /*03ee*/ 	.byte	0x06
	.zero		1


	//   ....[46]....
        /*03f0*/ 	.word	0x00000c00
        /*03f4*/ 	.word	0x000000ff
        /*03f8*/ 	.word	0x00000170
        /*03fc*/ 	.short	0x0100
        /*03fe*/ 	.byte	0x06
	.zero		1


	//   ....[47]....
        /*0400*/ 	.word	0x00000c10
        /*0404*/ 	.word	0x000000ff
        /*0408*/ 	.word	0x00000180
        /*040c*/ 	.short	0x0100
        /*040e*/ 	.byte	0x06
	.zero		1


	//   ....[48]....
        /*0410*/ 	.word	0x00000c20
        /*0414*/ 	.word	0x000000ff
        /*0418*/ 	.word	0x00000178
        /*041c*/ 	.short	0x0100
        /*041e*/ 	.byte	0x06
	.zero		1


	//   ....[49]....
        /*0420*/ 	.word	0x00000c30
        /*0424*/ 	.word	0x000000ff
        /*0428*/ 	.word	0x00000188
        /*042c*/ 	.short	0x0100
        /*042e*/ 	.byte	0x06
	.zero		1


	//   ....[50]....
        /*0430*/ 	.word	0x00000d60
        /*0434*/ 	.word	0x000000ff
        /*0438*/ 	.word	0x00000190
        /*043c*/ 	.short	0x0100
        /*043e*/ 	.byte	0x04
	.zero		1


	//   ....[51]....
        /*0440*/ 	.word	0x00000d70
        /*0444*/ 	.word	0x000000ff
        /*0448*/ 	.word	0x000001b0
        /*044c*/ 	.short	0x0100
        /*044e*/ 	.byte	0x04
	.zero		1


	//   ....[52]....
        /*0450*/ 	.word	0x00000d80
        /*0454*/ 	.word	0x000000ff
        /*0458*/ 	.word	0x00000198
        /*045c*/ 	.short	0x0100
        /*045e*/ 	.byte	0x04
	.zero		1


	//   ....[53]....
        /*0460*/ 	.word	0x00000d90
        /*0464*/ 	.word	0x000000ff
        /*0468*/ 	.word	0x000001b8
        /*046c*/ 	.short	0x0100
        /*046e*/ 	.byte	0x04
	.zero		1


	//   ....[54]....
        /*0470*/ 	.word	0x00000da0
        /*0474*/ 	.word	0x000000ff
        /*0478*/ 	.word	0x000001a0
        /*047c*/ 	.short	0x0100
        /*047e*/ 	.byte	0x04
	.zero		1


	//   ....[55]....
        /*0480*/ 	.word	0x00000db0
        /*0484*/ 	.word	0x000000ff
        /*0488*/ 	.word	0x000001c0
        /*048c*/ 	.short	0x0100
        /*048e*/ 	.byte	0x04
	.zero		1


	//   ....[56]....
        /*0490*/ 	.word	0x00000dc0
        /*0494*/ 	.word	0x000000ff
        /*0498*/ 	.word	0x000001a8
        /*049c*/ 	.short	0x0100
        /*049e*/ 	.byte	0x04
	.zero		1


	//   ....[57]....
        /*04a0*/ 	.word	0x00000dd0
        /*04a4*/ 	.word	0x000000ff
        /*04a8*/ 	.word	0x000001c8
        /*04ac*/ 	.short	0x0100
        /*04ae*/ 	.byte	0x04
	.zero		1


	//   ....[58]....
        /*04b0*/ 	.word	0x00000ee0
        /*04b4*/ 	.word	0x000000ff
        /*04b8*/ 	.word	0x000001d0
        /*04bc*/ 	.short	0x0100
        /*04be*/ 	.byte	0x04
	.zero		1


	//   ....[59]....
        /*04c0*/ 	.word	0x00000ef0
        /*04c4*/ 	.word	0x000000ff
        /*04c8*/ 	.word	0x000001e0
        /*04cc*/ 	.short	0x0100
        /*04ce*/ 	.byte	0x04
	.zero		1


	//   ....[60]....
        /*04d0*/ 	.word	0x00000f00
        /*04d4*/ 	.word	0x000000ff
        /*04d8*/ 	.word	0x000001d8
        /*04dc*/ 	.short	0x0100
        /*04de*/ 	.byte	0x04
	.zero		1


	//   ....[61]....
        /*04e0*/ 	.word	0x00000f10
        /*04e4*/ 	.word	0x000000ff
        /*04e8*/ 	.word	0x000001e8
        /*04ec*/ 	.short	0x0100
        /*04ee*/ 	.byte	0x04
	.zero		1


	//   ....[62]....
        /*04f0*/ 	.word	0x000018c0
        /*04f4*/ 	.word	0x00000003
        /*04f8*/ 	.word	0x000001e0
        /*04fc*/ 	.short	0x010a
        /*04fe*/ 	.byte	0xff
	.zero		1


	//   ....[63]....
        /*0500*/ 	.word	0x000018f0
        /*0504*/ 	.word	0x00000003
        /*0508*/ 	.word	0x000001d0
        /*050c*/ 	.short	0x0101
        /*050e*/ 	.byte	0xff
	.zero		1


	//   ....[64]....
        /*0510*/ 	.word	0x000019c0
        /*0514*/ 	.word	0x000000ff
        /*0518*/ 	.word	0x000000a8
        /*051c*/ 	.short	0x010a
        /*051e*/ 	.byte	0x06
	.zero		1


	//   ....[65]....
        /*0520*/ 	.word	0x00001a40
        /*0524*/ 	.word	0x000000ff
        /*0528*/ 	.word	0x000000a8
        /*052c*/ 	.short	0x010a
        /*052e*/ 	.byte	0x21
	.zero		1


	//   ....[66]....
        /*0530*/ 	.word	0x00001b90
        /*0534*/ 	.word	0x000000ff
        /*0538*/ 	.word	0x000000a8
        /*053c*/ 	.short	0x010a
        /*053e*/ 	.byte	0x08
	.zero		1


	//   ....[67]....
        /*0540*/ 	.word	0x00001ca0
        /*0544*/ 	.word	0x000000ff
        /*0548*/ 	.word	0x00000168
        /*054c*/ 	.short	0x0101
        /*054e*/ 	.byte	0x04
	.zero		1


	//   ....[68]....
        /*0550*/ 	.word	0x00001cc0
        /*0554*/ 	.word	0x000000ff
        /*0558*/ 	.word	0x000000a8
        /*055c*/ 	.short	0x010a
        /*055e*/ 	.byte	0x06
	.zero		1


	//   ....[69]....
        /*0560*/ 	.word	0x00001d40
        /*0564*/ 	.word	0x000000ff
        /*0568*/ 	.word	0x000000a8
        /*056c*/ 	.short	0x010a
        /*056e*/ 	.byte	0x11
	.zero		1


	//   ....[70]....
        /*0570*/ 	.word	0x00001e90
        /*0574*/ 	.word	0x000000ff
        /*0578*/ 	.word	0x000000a8
        /*057c*/ 	.short	0x010a
        /*057e*/ 	.byte	0x08
	.zero		1


	//   ....[71]....
        /*0580*/ 	.word	0x00001fd0
        /*0584*/ 	.word	0x00000003
        /*0588*/ 	.word	0x00000170
        /*058c*/ 	.short	0x010a
        /*058e*/ 	.byte	0xff
	.zero		1


	//   ....[72]....
        /*0590*/ 	.word	0x00002120
        /*0594*/ 	.word	0x00000000
        /*0598*/ 	.word	0x00000000
        /*059c*/ 	.short	0x0101
        /*059e*/ 	.byte	0xff
	.zero		1


	//   ....[73]....
        /*05a0*/ 	.word	0x000026c0
        /*05a4*/ 	.word	0x000000ff
        /*05a8*/ 	.word	0x00000000
        /*05ac*/ 	.short	0x010a
        /*05ae*/ 	.byte	0x04
	.zero		1


	//   ....[74]....
        /*05b0*/ 	.word	0x00002750
        /*05b4*/ 	.word	0x000000ff
        /*05b8*/ 	.word	0x00000000
        /*05bc*/ 	.short	0x010a
        /*05be*/ 	.byte	0x05
	.zero		1


	//   ....[75]....
        /*05c0*/ 	.word	0x000027e0
        /*05c4*/ 	.word	0x000000ff
        /*05c8*/ 	.word	0x00000000
        /*05cc*/ 	.short	0x010a
        /*05ce*/ 	.byte	0x05
	.zero		1


	//   ....[76]....
        /*05d0*/ 	.word	0x00002870
        /*05d4*/ 	.word	0x000000ff
        /*05d8*/ 	.word	0x00000000
        /*05dc*/ 	.short	0x010a
        /*05de*/ 	.byte	0x05
	.zero		1


	//   ....[77]....
        /*05e0*/ 	.word	0x00002900
        /*05e4*/ 	.word	0x000000ff
        /*05e8*/ 	.word	0x00000000
        /*05ec*/ 	.short	0x010a
        /*05ee*/ 	.byte	0x05
	.zero		1


	//   ....[78]....
        /*05f0*/ 	.word	0x00002990
        /*05f4*/ 	.word	0x000000ff
        /*05f8*/ 	.word	0x00000000
        /*05fc*/ 	.short	0x010a
        /*05fe*/ 	.byte	0x05
	.zero		1


	//   ....[79]....
        /*0600*/ 	.word	0x00002a20
        /*0604*/ 	.word	0x000000ff
        /*0608*/ 	.word	0x00000000
        /*060c*/ 	.short	0x010a
        /*060e*/ 	.byte	0x05
	.zero		1


	//   ....[80]....
        /*0610*/ 	.word	0x00002ab0
        /*0614*/ 	.word	0x000000ff
        /*0618*/ 	.word	0x00000000
        /*061c*/ 	.short	0x010a
        /*061e*/ 	.byte	0x05
	.zero		1


	//   ....[81]....
        /*0620*/ 	.word	0x00002b40
        /*0624*/ 	.word	0x000000ff
        /*0628*/ 	.word	0x00000000
        /*062c*/ 	.short	0x010a
        /*062e*/ 	.byte	0x05
	.zero		1


	//   ....[82]....
        /*0630*/ 	.word	0x00002bd0
        /*0634*/ 	.word	0x000000ff
        /*0638*/ 	.word	0x00000000
        /*063c*/ 	.short	0x010a
        /*063e*/ 	.byte	0x05
	.zero		1


	//   ....[83]....
        /*0640*/ 	.word	0x00002c60
        /*0644*/ 	.word	0x000000ff
        /*0648*/ 	.word	0x00000000
        /*064c*/ 	.short	0x010a
        /*064e*/ 	.byte	0x05
	.zero		1


	//   ....[84]....
        /*0650*/ 	.word	0x00002cf0
        /*0654*/ 	.word	0x000000ff
        /*0658*/ 	.word	0x00000000
        /*065c*/ 	.short	0x010a
        /*065e*/ 	.byte	0x05
	.zero		1


	//   ....[85]....
        /*0660*/ 	.word	0x00002d80
        /*0664*/ 	.word	0x000000ff
        /*0668*/ 	.word	0x00000000
        /*066c*/ 	.short	0x010a
        /*066e*/ 	.byte	0x05
	.zero		1


	//   ....[86]....
        /*0670*/ 	.word	0x00002e10
        /*0674*/ 	.word	0x000000ff
        /*0678*/ 	.word	0x00000000
        /*067c*/ 	.short	0x010a
        /*067e*/ 	.byte	0x05
	.zero		1


	//   ....[87]....
        /*0680*/ 	.word	0x00002ea0
        /*0684*/ 	.word	0x000000ff
        /*0688*/ 	.word	0x00000000
        /*068c*/ 	.short	0x010a
        /*068e*/ 	.byte	0x05
	.zero		1


	//   ....[88]....
        /*0690*/ 	.word	0x00002f30
        /*0694*/ 	.word	0x000000ff
        /*0698*/ 	.word	0x00000000
        /*069c*/ 	.short	0x010a
        /*069e*/ 	.byte	0x05
	.zero		1


	//   ....[89]....
        /*06a0*/ 	.word	0x00002fc0
        /*06a4*/ 	.word	0x000000ff
        /*06a8*/ 	.word	0x00000000
        /*06ac*/ 	.short	0x010a
        /*06ae*/ 	.byte	0x05
	.zero		1


	//   ....[90]....
        /*06b0*/ 	.word	0x00003050
        /*06b4*/ 	.word	0x000000ff
        /*06b8*/ 	.word	0x00000000
        /*06bc*/ 	.short	0x010a
        /*06be*/ 	.byte	0x05
	.zero		1


	//   ....[91]....
        /*06c0*/ 	.word	0x000030e0
        /*06c4*/ 	.word	0x000000ff
        /*06c8*/ 	.word	0x00000000
        /*06cc*/ 	.short	0x010a
        /*06ce*/ 	.byte	0x05
	.zero		1


	//   ....[92]....
        /*06d0*/ 	.word	0x00003170
        /*06d4*/ 	.word	0x000000ff
        /*06d8*/ 	.word	0x00000000
        /*06dc*/ 	.short	0x010a
        /*06de*/ 	.byte	0x05
	.zero		1


	//   ....[93]....
        /*06e0*/ 	.word	0x00003210
        /*06e4*/ 	.word	0x00000000
        /*06e8*/ 	.word	0x00000000
        /*06ec*/ 	.short	0x010a
        /*06ee*/ 	.byte	0xff
	.zero		1


	//   ....[94]....
        /*06f0*/ 	.word	0x00003330
        /*06f4*/ 	.word	0x00000002
        /*06f8*/ 	.word	0x000001d0
        /*06fc*/ 	.short	0x010a
        /*06fe*/ 	.byte	0xff
	.zero		1


	//   ....[95]....
        /*0700*/ 	.word	0x00003390
        /*0704*/ 	.word	0x00000004
        /*0708*/ 	.word	0x00000000
        /*070c*/ 	.short	0x0101
        /*070e*/ 	.byte	0xff
	.zero		1


	//   ....[96]....
        /*0710*/ 	.word	0x000033b0
        /*0714*/ 	.word	0x000000ff
        /*0718*/ 	.word	0x00000180
        /*071c*/ 	.short	0x010a
        /*071e*/ 	.byte	0x04
	.zero		1


	//   ....[97]....
        /*0720*/ 	.word	0x000034d0
        /*0724*/ 	.word	0x00000002
        /*0728*/ 	.word	0x00000170
        /*072c*/ 	.short	0x010a
        /*072e*/ 	.byte	0xff
	.zero		1


	//   ....[98]....
        /*0730*/ 	.word	0x000035e0
        /*0734*/ 	.word	0x00000002
        /*0738*/ 	.word	0x00000000
        /*073c*/ 	.short	0x0101
        /*073e*/ 	.byte	0xff
	.zero		1


	//   ....[99]....
        /*0740*/ 	.word	0x00003670
        /*0744*/ 	.word	0x000000ff
        /*0748*/ 	.word	0x00000180
        /*074c*/ 	.short	0x0106
        /*074e*/ 	.byte	0x04
	.zero		1


	//   ....[100]....
        /*0750*/ 	.word	0x00003690
        /*0754*/ 	.word	0x000000ff
        /*0758*/ 	.word	0x00000180
        /*075c*/ 	.short	0x010a
        /*075e*/ 	.byte	0x04
	.zero		1


	//   ....[101]....
        /*0760*/ 	.word	0x00003720
        /*0764*/ 	.word	0x000000ff
        /*0768*/ 	.word	0x00000180
        /*076c*/ 	.short	0x0106
        /*076e*/ 	.byte	0x07
	.zero		1


	//   ....[102]....
        /*0770*/ 	.word	0x00003760
        /*0774*/ 	.word	0x00000000
        /*0778*/ 	.word	0x00000180
        /*077c*/ 	.short	0x010a
        /*077e*/ 	.byte	0xff
	.zero		1


	//   ....[103]....
        /*0780*/ 	.word	0x00003c40
        /*0784*/ 	.word	0x00000000
        /*0788*/ 	.word	0x00000170
        /*078c*/ 	.short	0x010a
        /*078e*/ 	.byte	0xff
	.zero		1


	//   ....[104]....
        /*0790*/ 	.word	0x00003d40
        /*0794*/ 	.word	0x00000003
        /*0798*/ 	.word	0x00000000
        /*079c*/ 	.short	0x0101
        /*079e*/ 	.byte	0xff
	.zero		1


	//   ....[105]....
        /*07a0*/ 	.word	0x00003d50
        /*07a4*/ 	.word	0x000000ff
        /*07a8*/ 	.word	0x00000000
        /*07ac*/ 	.short	0x010a
        /*07ae*/ 	.byte	0x05
	.zero		1


	//   ....[106]....
        /*07b0*/ 	.word	0x00003d70
        /*07b4*/ 	.word	0x000000ff
        /*07b8*/ 	.word	0x000001b0
        /*07bc*/ 	.short	0x010a
        /*07be*/ 	.byte	0x12
	.zero		1


	//   ....[107]....
        /*07c0*/ 	.word	0x00003ea0
        /*07c4*/ 	.word	0x000000ff
        /*07c8*/ 	.word	0x00000000
        /*07cc*/ 	.short	0x010a
        /*07ce*/ 	.byte	0x07
	.zero		1


	//   ....[108]....
        /*07d0*/ 	.word	0x00003fb0
        /*07d4*/ 	.word	0x000000ff
        /*07d8*/ 	.word	0x00000000
        /*07dc*/ 	.short	0x010a
        /*07de*/ 	.byte	0x0a
	.zero		1


	//   ....[109]....
        /*07e0*/ 	.word	0x00004180
        /*07e4*/ 	.word	0x000000ff
        /*07e8*/ 	.word	0x00000000
        /*07ec*/ 	.short	0x010a
        /*07ee*/ 	.byte	0x04
	.zero		1


	//   ....[110]....
        /*07f0*/ 	.word	0x00004210
        /*07f4*/ 	.word	0x000000ff
        /*07f8*/ 	.word	0x00000000
        /*07fc*/ 	.short	0x010a
        /*07fe*/ 	.byte	0x05
	.zero		1


	//   ....[111]....
        /*0800*/ 	.word	0x000042a0
        /*0804*/ 	.word	0x000000ff
        /*0808*/ 	.word	0x00000000
        /*080c*/ 	.short	0x010a
        /*080e*/ 	.byte	0x05
	.zero		1


	//   ....[112]....
        /*0810*/ 	.word	0x00004330
        /*0814*/ 	.word	0x000000ff
        /*0818*/ 	.word	0x00000000
        /*081c*/ 	.short	0x010a
        /*081e*/ 	.byte	0x04
	.zero		1


	//   ....[113]....
        /*0820*/ 	.word	0x00004810
        /*0824*/ 	.word	0x00000003
        /*0828*/ 	.word	0x00000170
        /*082c*/ 	.short	0x010a
        /*082e*/ 	.byte	0xff
	.zero		1


	//   ....[114]....
        /*0830*/ 	.word	0x00004980
        /*0834*/ 	.word	0x00000000
        /*0838*/ 	.word	0x00000000
        /*083c*/ 	.short	0x0101
        /*083e*/ 	.byte	0xff
	.zero		1


	//   ....[115]....
        /*0840*/ 	.word	0x00004e40
        /*0844*/ 	.word	0x000000ff
        /*0848*/ 	.word	0x00000168
        /*084c*/ 	.short	0x010a
        /*084e*/ 	.byte	0x15
	.zero		1


	//   ....[116]....
        /*0850*/ 	.word	0x00004fd0
        /*0854*/ 	.word	0x000000ff
        /*0858*/ 	.word	0x00000158
        /*085c*/ 	.short	0x010a
        /*085e*/ 	.byte	0x15
	.zero		1


	//   ....[117]....
        /*0860*/ 	.word	0x00005370
        /*0864*/ 	.word	0x000000ff
        /*0868*/ 	.word	0x00000150
        /*086c*/ 	.short	0x010b
        /*086e*/ 	.byte	0x15
	.zero		1


	//   ....[118]....
        /*0870*/ 	.word	0x00005380
        /*0874*/ 	.word	0x000000ff
        /*0878*/ 	.word	0x00000000
        /*087c*/ 	.short	0x0101
        /*087e*/ 	.byte	0x27
	.zero		1


	//   ....[119]....
        /*0880*/ 	.word	0x000053c0
        /*0884*/ 	.word	0x00000000
        /*0888*/ 	.word	0x00000158
        /*088c*/ 	.short	0x010a
        /*088e*/ 	.byte	0xff
	.zero		1


	//   ....[120]....
        /*0890*/ 	.word	0x000055f0
        /*0894*/ 	.word	0x000000ff
        /*0898*/ 	.word	0x00000170
        /*089c*/ 	.short	0x010a
        /*089e*/ 	.byte	0x04
	.zero		1


	//   ....[121]....
        /*08a0*/ 	.word	0x000056b0
        /*08a4*/ 	.word	0x000000ff
        /*08a8*/ 	.word	0x00000000
        /*08ac*/ 	.short	0x0101
        /*08ae*/ 	.byte	0x04
	.zero		1


	//   ....[122]....
        /*08b0*/ 	.word	0x000062b0
        /*08b4*/ 	.word	0x000000ff
        /*08b8*/ 	.word	0x00000150
        /*08bc*/ 	.short	0x010a
        /*08be*/ 	.byte	0x2d
	.zero		1


	//   ....[123]....
        /*08c0*/ 	.word	0x000062c0
        /*08c4*/ 	.word	0x00000016
        /*08c8*/ 	.word	0x00000190
        /*08cc*/ 	.short	0x010a
        /*08ce*/ 	.byte	0xff
	.zero		1


	//   ....[124]....
        /*08d0*/ 	.word	0x00006540
        /*08d4*/ 	.word	0x000000ff
        /*08d8*/ 	.word	0x00000150
        /*08dc*/ 	.short	0x010a
        /*08de*/ 	.byte	0x2d
	.zero		1


	//   ....[125]....
        /*08e0*/ 	.word	0x00006670
        /*08e4*/ 	.word	0x000000ff
        /*08e8*/ 	.word	0x00000000
        /*08ec*/ 	.short	0x0101
        /*08ee*/ 	.byte	0x04
	.zero		1


	//   ....[126]....
        /*08f0*/ 	.word	0x000066a0
        /*08f4*/ 	.word	0x00000016
        /*08f8*/ 	.word	0x00000190
        /*08fc*/ 	.short	0x010a
        /*08fe*/ 	.byte	0xff
	.zero		1


	//   ....[127]....
        /*0900*/ 	.word	0x000074e0
        /*0904*/ 	.word	0x000000ff
        /*0908*/ 	.word	0x00000000
        /*090c*/ 	.short	0x0101
        /*090e*/ 	.byte	0x04
	.zero		1


	//   ....[128]....
        /*0910*/ 	.word	0x00009350
        /*0914*/ 	.word	0x00000003
        /*0918*/ 	.word	0x000001e0
        /*091c*/ 	.short	0x010a
        /*091e*/ 	.byte	0xff
	.zero		1


	//   ....[129]....
        /*0920*/ 	.word	0x000093b0
        /*0924*/ 	.word	0x00000000
        /*0928*/ 	.word	0x000000a8
        /*092c*/ 	.short	0x010a
        /*092e*/ 	.byte	0xff
	.zero		1


	//   ....[130]....
        /*0930*/ 	.word	0x00009410
        /*0934*/ 	.word	0x00000000
        /*0938*/ 	.word	0x000000a8
        /*093c*/ 	.short	0x010a
        /*093e*/ 	.byte	0xff
	.zero		1


	//   ....[131]....
        /*0940*/ 	.word	0x00009460
        /*0944*/ 	.word	0x00000003
        /*0948*/ 	.word	0x00000170
        /*094c*/ 	.short	0x010a
        /*094e*/ 	.byte	0xff
	.zero		1


	//   ....[132]....
        /*0950*/ 	.word	0x000094c0
        /*0954*/ 	.word	0x00000000
        /*0958*/ 	.word	0x00000000
        /*095c*/ 	.short	0x010a
        /*095e*/ 	.byte	0xff
	.zero		1


	//   ....[133]....
        /*0960*/ 	.word	0x00009520
        /*0964*/ 	.word	0x00000000
        /*0968*/ 	.word	0x00000000
        /*096c*/ 	.short	0x010a
        /*096e*/ 	.byte	0xff
	.zero		1


	//   ....[134]....
        /*0970*/ 	.word	0x00009580
        /*0974*/ 	.word	0x00000000
        /*0978*/ 	.word	0x00000000
        /*097c*/ 	.short	0x010a
        /*097e*/ 	.byte	0xff
	.zero		1


	//   ....[135]....
        /*0980*/ 	.word	0x000095e0
        /*0984*/ 	.word	0x00000000
        /*0988*/ 	.word	0x00000000
        /*098c*/ 	.short	0x010a
        /*098e*/ 	.byte	0xff
	.zero		1


	//   ....[136]....
        /*0990*/ 	.word	0x00009640
        /*0994*/ 	.word	0x00000000
        /*0998*/ 	.word	0x00000000
        /*099c*/ 	.short	0x010a
        /*099e*/ 	.byte	0xff
	.zero		1


	//   ....[137]....
        /*09a0*/ 	.word	0x000096a0
        /*09a4*/ 	.word	0x00000000
        /*09a8*/ 	.word	0x00000000
        /*09ac*/ 	.short	0x010a
        /*09ae*/ 	.byte	0xff
	.zero		1


	//   ....[138]....
        /*09b0*/ 	.word	0x00009700
        /*09b4*/ 	.word	0x00000000
        /*09b8*/ 	.word	0x00000000
        /*09bc*/ 	.short	0x010a
        /*09be*/ 	.byte	0xff
	.zero		1


	//   ....[139]....
        /*09c0*/ 	.word	0x00009760
        /*09c4*/ 	.word	0x00000000
        /*09c8*/ 	.word	0x00000000
        /*09cc*/ 	.short	0x010a
        /*09ce*/ 	.byte	0xff
	.zero		1


	//   ....[140]....
        /*09d0*/ 	.word	0x000097c0
        /*09d4*/ 	.word	0x00000000
        /*09d8*/ 	.word	0x00000000
        /*09dc*/ 	.short	0x010a
        /*09de*/ 	.byte	0xff
	.zero		1


	//   ....[141]....
        /*09e0*/ 	.word	0x00009820
        /*09e4*/ 	.word	0x00000000
        /*09e8*/ 	.word	0x00000000
        /*09ec*/ 	.short	0x010a
        /*09ee*/ 	.byte	0xff
	.zero		1


	//   ....[142]....
        /*09f0*/ 	.word	0x00009880
        /*09f4*/ 	.word	0x00000000
        /*09f8*/ 	.word	0x00000000
        /*09fc*/ 	.short	0x010a
        /*09fe*/ 	.byte	0xff
	.zero		1


	//   ....[143]....
        /*0a00*/ 	.word	0x000098e0
        /*0a04*/ 	.word	0x00000000
        /*0a08*/ 	.word	0x00000000
        /*0a0c*/ 	.short	0x010a
        /*0a0e*/ 	.byte	0xff
	.zero		1


	//   ....[144]....
        /*0a10*/ 	.word	0x00009940
        /*0a14*/ 	.word	0x00000000
        /*0a18*/ 	.word	0x00000000
        /*0a1c*/ 	.short	0x010a
        /*0a1e*/ 	.byte	0xff
	.zero		1


	//   ....[145]....
        /*0a20*/ 	.word	0x000099a0
        /*0a24*/ 	.word	0x00000000
        /*0a28*/ 	.word	0x00000000
        /*0a2c*/ 	.short	0x010a
        /*0a2e*/ 	.byte	0xff
	.zero		1


	//   ....[146]....
        /*0a30*/ 	.word	0x00009a00
        /*0a34*/ 	.word	0x00000000
        /*0a38*/ 	.word	0x00000000
        /*0a3c*/ 	.short	0x010a
        /*0a3e*/ 	.byte	0xff
	.zero		1


	//   ....[147]....
        /*0a40*/ 	.word	0x00009a60
        /*0a44*/ 	.word	0x00000000
        /*0a48*/ 	.word	0x00000000
        /*0a4c*/ 	.short	0x010a
        /*0a4e*/ 	.byte	0xff
	.zero		1


	//   ....[148]....
        /*0a50*/ 	.word	0x00009ac0
        /*0a54*/ 	.word	0x00000000
        /*0a58*/ 	.word	0x00000000
        /*0a5c*/ 	.short	0x010a
        /*0a5e*/ 	.byte	0xff
	.zero		1


	//   ....[149]....
        /*0a60*/ 	.word	0x00009b20
        /*0a64*/ 	.word	0x00000000
        /*0a68*/ 	.word	0x00000000
        /*0a6c*/ 	.short	0x010a
        /*0a6e*/ 	.byte	0xff
	.zero		1


	//   ....[150]....
        /*0a70*/ 	.word	0x00009b80
        /*0a74*/ 	.word	0x00000000
        /*0a78*/ 	.word	0x00000000
        /*0a7c*/ 	.short	0x010a
        /*0a7e*/ 	.byte	0xff
	.zero		1


	//   ....[151]....
        /*0a80*/ 	.word	0x00009be0
        /*0a84*/ 	.word	0x00000000
        /*0a88*/ 	.word	0x00000000
        /*0a8c*/ 	.short	0x010a
        /*0a8e*/ 	.byte	0xff
	.zero		1


	//   ....[152]....
        /*0a90*/ 	.word	0x00009c30
        /*0a94*/ 	.word	0x00000002
        /*0a98*/ 	.word	0x000001d0
        /*0a9c*/ 	.short	0x010a
        /*0a9e*/ 	.byte	0xff
	.zero		1


	//   ....[153]....
        /*0aa0*/ 	.word	0x00009c90
        /*0aa4*/ 	.word	0x00000002
        /*0aa8*/ 	.word	0x00000180
        /*0aac*/ 	.short	0x010a
        /*0aae*/ 	.byte	0xff
	.zero		1


	//   ....[154]....
        /*0ab0*/ 	.word	0x00009ce0
        /*0ab4*/ 	.word	0x00000002
        /*0ab8*/ 	.word	0x00000170
        /*0abc*/ 	.short	0x010a
        /*0abe*/ 	.byte	0xff
	.zero		1


	//   ....[155]....
        /*0ac0*/ 	.word	0x00009d40
        /*0ac4*/ 	.word	0x00000000
        /*0ac8*/ 	.word	0x00000180
        /*0acc*/ 	.short	0x010a
        /*0ace*/ 	.byte	0xff
	.zero		1


	//   ....[156]....
        /*0ad0*/ 	.word	0x00009d90
        /*0ad4*/ 	.word	0x00000000
        /*0ad8*/ 	.word	0x00000170
        /*0adc*/ 	.short	0x010a
        /*0ade*/ 	.byte	0xff
	.zero		1


	//   ....[157]....
        /*0ae0*/ 	.word	0x00009df0
        /*0ae4*/ 	.word	0x00000003
        /*0ae8*/ 	.word	0x000001b0
        /*0aec*/ 	.short	0x010a
        /*0aee*/ 	.byte	0xff
	.zero		1


	//   ....[158]....
        /*0af0*/ 	.word	0x00009e50
        /*0af4*/ 	.word	0x00000000
        /*0af8*/ 	.word	0x00000000
        /*0afc*/ 	.short	0x010a
        /*0afe*/ 	.byte	0xff
	.zero		1


	//   ....[159]....
        /*0b00*/ 	.word	0x00009eb0
        /*0b04*/ 	.word	0x00000000
        /*0b08*/ 	.word	0x00000000
        /*0b0c*/ 	.short	0x010a
        /*0b0e*/ 	.byte	0xff
	.zero		1


	//   ....[160]....
        /*0b10*/ 	.word	0x00009f10
        /*0b14*/ 	.word	0x00000000
        /*0b18*/ 	.word	0x00000000
        /*0b1c*/ 	.short	0x010a
        /*0b1e*/ 	.byte	0xff
	.zero		1


	//   ....[161]....
        /*0b20*/ 	.word	0x00009f70
        /*0b24*/ 	.word	0x00000000
        /*0b28*/ 	.word	0x00000000
        /*0b2c*/ 	.short	0x010a
        /*0b2e*/ 	.byte	0xff
	.zero		1


	//   ....[162]....
        /*0b30*/ 	.word	0x00009fd0
        /*0b34*/ 	.word	0x00000000
        /*0b38*/ 	.word	0x00000000
        /*0b3c*/ 	.short	0x010a
        /*0b3e*/ 	.byte	0xff
	.zero		1


	//   ....[163]....
        /*0b40*/ 	.word	0x0000a020
        /*0b44*/ 	.word	0x00000003
        /*0b48*/ 	.word	0x00000170
        /*0b4c*/ 	.short	0x010a
        /*0b4e*/ 	.byte	0xff
	.zero		1


	//   ....[164]....
        /*0b50*/ 	.word	0x0000a080
        /*0b54*/ 	.word	0x00000000
        /*0b58*/ 	.word	0x00000168
        /*0b5c*/ 	.short	0x010a
        /*0b5e*/ 	.byte	0xff
	.zero		1


	//   ....[165]....
        /*0b60*/ 	.word	0x0000a0e0
        /*0b64*/ 	.word	0x00000003
        /*0b68*/ 	.word	0x00000158
        /*0b6c*/ 	.short	0x010a
        /*0b6e*/ 	.byte	0xff
	.zero		1


	//   ....[166]....
        /*0b70*/ 	.word	0x0000a140
        /*0b74*/ 	.word	0x00000000
        /*0b78*/ 	.word	0x00000170
        /*0b7c*/ 	.short	0x010a
        /*0b7e*/ 	.byte	0xff
	.zero		1


	//   ....[167]....
        /*0b80*/ 	.word	0x0000a1a0
        /*0b84*/ 	.word	0x00000000
        /*0b88*/ 	.word	0x00000150
        /*0b8c*/ 	.short	0x010a
        /*0b8e*/ 	.byte	0xff
	.zero		1


	//   ....[168]....
        /*0b90*/ 	.word	0x0000a1f0
        /*0b94*/ 	.word	0x00000016
        /*0b98*/ 	.word	0x00000190
        /*0b9c*/ 	.short	0x010a
        /*0b9e*/ 	.byte	0xff
	.zero		1


	//----- nvinfo : EIATTR_NUM_MBARRIERS
	.align		4
.L_47:
        /*0ba0*/ 	.byte	0x03, 0x38
        /*0ba2*/ 	.short	0x003e


	//----- nvinfo : EIATTR_EXIT_INSTR_OFFSETS
	.align		4
        /*0ba4*/ 	.byte	0x04, 0x1c
        /*0ba6*/ 	.short	(.L_49 - .L_48)


	//   ....[0]....
.L_48:
        /*0ba8*/ 	.word	0x00003240


	//   ....[1]....
        /*0bac*/ 	.word	0x00003730


	//   ....[2]....
        /*0bb0*/ 	.word	0x00003790


	//   ....[3]....
        /*0bb4*/ 	.word	0x00004590


	//   ....[4]....
        /*0bb8*/ 	.word	0x000053f0


	//   ....[5]....
        /*0bbc*/ 	.word	0x00005430


	//   ....[6]....
        /*0bc0*/ 	.word	0x00009340


	//----- nvinfo : EIATTR_MAX_THREADS
	.align		4
.L_49:
        /*0bc4*/ 	.byte	0x04, 0x05
        /*0bc6*/ 	.short	(.L_51 - .L_50)
.L_50:
        /*0bc8*/ 	.word	0x00000100
        /*0bcc*/ 	.word	0x00000001
        /*0bd0*/ 	.word	0x00000001


	//----- nvinfo : EIATTR_CRS_STACK_SIZE
	.align		4
.L_51:
        /*0bd4*/ 	.byte	0x04, 0x1e
        /*0bd6*/ 	.short	(.L_53 - .L_52)
.L_52:
        /*0bd8*/ 	.word	0x00000000


	//----- nvinfo : EIATTR_CBANK_PARAM_SIZE
	.align		4
.L_53:
        /*0bdc*/ 	.byte	0x03, 0x19
        /*0bde*/ 	.short	0x0800


	//----- nvinfo : EIATTR_PARAM_CBANK
	.align		4
        /*0be0*/ 	.byte	0x04, 0x0a
        /*0be2*/ 	.short	(.L_55 - .L_54)
	.align		4
.L_54:
        /*0be4*/ 	.word	index@(.nv.constant0._ZN7cutlass13device_kernelINS_4gemm6kernel13GemmUniversalIN4cute5tupleIJiiiiEEENS1_10collective13CollectiveMmaINS1_35MainloopSm100TmaUmmaWarpSpecializedILi21ELi2ELi4ENS5_IJNS4_1CILi1EEESB_SB_EEEEENS5_IJNSA_ILi64EEENSA_ILi224EEENSA_ILi32EEEEEENS_12float_e4m3_tENS5_IJlSB_lEEESI_SJ_NS4_8TiledMMAINS4_8MMA_AtomIJNS4_10MMA_TraitsINS4_19SM100_MMA_F8F6F4_SSEJSI_SI_fSE_SF_NS4_17integral_constantINS4_4UMMA5MajorELSQ_0EEESR_NSO_INSP_7ScaleInELSS_0EEEST_EEEEEENS4_6LayoutISC_NS5_IJNSA_ILi0EEESX_SX_EEEEENS5_IJNS4_10UnderscoreES10_S10_EEEEENS4_13SM90_TMA_LOADENS4_14ComposedLayoutINS4_7SwizzleILi1ELi4ELi3EEENS4_18smem_ptr_flag_bitsILi8EEENSW_INS5_IJNSA_ILi8EEESG_EEENS5_IJSG_SB_EEEEEEEvNS4_8identityES13_S1D_vS1E_EENS_8epilogue10collective18CollectiveEpilogueINS1G_23Sm100TmaWarpSpecializedILi1ELi1ELi112ELb0ELb0EEEJSH_NS5_IJNSW_ISE_SB_EENSW_ISF_SB_EEEEESI_SJ_SI_SJ_NS1G_6fusion15FusionCallbacksIS1K_NS1O_17LinearCombinationISI_fSI_fLNS_15FloatRoundStyleE2EEESH_S1N_JEEENS4_5SM1004TMEM4LOAD26SM100_TMEM_LOAD_16dp32b16xES13_S1D_NS4_39AutoVectorizingCopyWithAssumedAlignmentILi128EEENS4_14SM90_TMA_STOREES1D_S1Z_S1Z_EEEvvEEEEvNT_6ParamsE)
        /*0be8*/ 	.short	0x0380
        /*0bea*/ 	.short	0x0800


	//----- nvinfo : EIATTR_SW_WAR
	.align		4
.L_55:
        /*0bec*/ 	.byte	0x04, 0x36
        /*0bee*/ 	.short	(.L_57 - .L_56)
.L_56:
        /*0bf0*/ 	.word	0x00000008
.L_57:


//--------------------- .nv.callgraph             --------------------------
	.section	.nv.callgraph,"",@"SHT_CUDA_CALLGRAPH"
	.align	4
	.sectionentsize	8
	.align		4
        /*0000*/ 	.word	0x00000000
	.align		4
        /*0004*/ 	.word	0xffffffff
	.align		4
        /*0008*/ 	.word	index@(_ZN7cutlass13device_kernelINS_4gemm6kernel13GemmUniversalIN4cute5tupleIJiiiiEEENS1_10collective13CollectiveMmaINS1_35MainloopSm100TmaUmmaWarpSpecializedILi21ELi2ELi4ENS5_IJNS4_1CILi1EEESB_SB_EEEEENS5_IJNSA_ILi64EEENSA_ILi224EEENSA_ILi32EEEEEENS_12float_e4m3_tENS5_IJlSB_lEEESI_SJ_NS4_8TiledMMAINS4_8MMA_AtomIJNS4_10MMA_TraitsINS4_19SM100_MMA_F8F6F4_SSEJSI_SI_fSE_SF_NS4_17integral_constantINS4_4UMMA5MajorELSQ_0EEESR_NSO_INSP_7ScaleInELSS_0EEEST_EEEEEENS4_6LayoutISC_NS5_IJNSA_ILi0EEESX_SX_EEEEENS5_IJNS4_10UnderscoreES10_S10_EEEEENS4_13SM90_TMA_LOADENS4_14ComposedLayoutINS4_7SwizzleILi1ELi4ELi3EEENS4_18smem_ptr_flag_bitsILi8EEENSW_INS5_IJNSA_ILi8EEESG_EEENS5_IJSG_SB_EEEEEEEvNS4_8identityES13_S1D_vS1E_EENS_8epilogue10collective18CollectiveEpilogueINS1G_23Sm100TmaWarpSpecializedILi1ELi1ELi112ELb0ELb0EEEJSH_NS5_IJNSW_ISE_SB_EENSW_ISF_SB_EEEEESI_SJ_SI_SJ_NS1G_6fusion15FusionCallbacksIS1K_NS1O_17LinearCombinationISI_fSI_fLNS_15FloatRoundStyleE2EEESH_S1N_JEEENS4_5SM1004TMEM4LOAD26SM100_TMEM_LOAD_16dp32b16xES13_S1D_NS4_39AutoVectorizingCopyWithAssumedAlignmentILi128EEENS4_14SM90_TMA_STOREES1D_S1Z_S1Z_EEEvvEEEEvNT_6ParamsE)
	.align		4
        /*000c*/ 	.word	index@(__assertfail)
	.align		4
        /*0010*/ 	.word	0x00000000
	.align		4
        /*0014*/ 	.word	0xfffffffe
	.align		4
        /*0018*/ 	.word	0x00000000
	.align		4
        /*001c*/ 	.word	0xfffffffd
	.align		4
        /*0020*/ 	.word	0x00000000
	.align		4
        /*0024*/ 	.word	0xfffffffc


//--------------------- .nv.constant4             --------------------------
	.section	.nv.constant4,"a",@progbits
	.align	8
	.align		8
.nv.constant4:
        /*0000*/ 	.dword	__assertfail
	.align		8
        /*0008*/ 	.dword	__unnamed_1
	.align		8
        /*0010*/ 	.dword	__unnamed_2
	.align		8
        /*0018*/ 	.dword	_ZN40_INTERNAL_95d6fca5_4_k_cu_9d5b0912_219254cuda3std3__45__cpo5beginE
	.align		8
        /*0020*/ 	.dword	_ZN40_INTERNAL_95d6fca5_4_k_cu_9d5b0912_219254cuda3std3__45__cpo3endE
	.align		8
        /*0028*/ 	.dword	_ZN40_INTERNAL_95d6fca5_4_k_cu_9d5b0912_219254cuda3std3__45__cpo6cbeginE
	.align		8
        /*0030*/ 	.dword	_ZN40_INTERNAL_95d6fca5_4_k_cu_9d5b0912_219254cuda3std3__45__cpo4cendE
	.align		8
        /*0038*/ 	.dword	_ZN40_INTERNAL_95d6fca5_4_k_cu_9d5b0912_219254cuda3std3__442_GLOBAL__N__95d6fca5_4_k_cu_9d5b0912_219256ignoreE
	.align		8
        /*0040*/ 	.dword	_ZN40_INTERNAL_95d6fca5_4_k_cu_9d5b0912_219254cuda3std3__419piecewise_constructE
	.align		8
        /*0048*/ 	.dword	_ZN40_INTERNAL_95d6fca5_4_k_cu_9d5b0912_219254cuda3std3__48in_placeE
	.align		8
        /*0050*/ 	.dword	_ZN40_INTERNAL_95d6fca5_4_k_cu_9d5b0912_219254cuda3std6ranges3__45__cpo4swapE
	.align		8
        /*0058*/ 	.dword	_ZN40_INTERNAL_95d6fca5_4_k_cu_9d5b0912_219254cuda3std6ranges3__45__cpo9iter_moveE
	.align		8
        /*0060*/ 	.dword	_ZN40_INTERNAL_95d6fca5_4_k_cu_9d5b0912_219254cute7productE
	.align		8
        /*0068*/ 	.dword	_ZN40_INTERNAL_95d6fca5_4_k_cu_9d5b0912_219254cute1_E
	.align		8
        /*0070*/ 	.dword	$str$25
	.align		8
        /*0078*/ 	.dword	$str$26
	.align		8
        /*0080*/ 	.dword	$str$27
	.align		8
        /*0088*/ 	.dword	$str$28


//--------------------- .text._ZN7cutlass13device_kernelINS_4gemm6kernel13GemmUniversalIN4cute5tupleIJiiiiEEENS1_10collective13CollectiveMmaINS1_35MainloopSm100TmaUmmaWarpSpecializedILi21ELi2ELi4ENS5_IJNS4_1CILi1EEESB_SB_EEEEENS5_IJNSA_ILi64EEENSA_ILi224EEENSA_ILi32EEEEEENS_12float_e4m3_tENS5_IJlSB_lEEESI_SJ_NS4_8TiledMMAINS4_8MMA_AtomIJNS4_10MMA_TraitsINS4_19SM100_MMA_F8F6F4_SSEJSI_SI_fSE_SF_NS4_17integral_constantINS4_4UMMA5MajorELSQ_0EEESR_NSO_INSP_7ScaleInELSS_0EEEST_EEEEEENS4_6LayoutISC_NS5_IJNSA_ILi0EEESX_SX_EEEEENS5_IJNS4_10UnderscoreES10_S10_EEEEENS4_13SM90_TMA_LOADENS4_14ComposedLayoutINS4_7SwizzleILi1ELi4ELi3EEENS4_18smem_ptr_flag_bitsILi8EEENSW_INS5_IJNSA_ILi8EEESG_EEENS5_IJSG_SB_EEEEEEEvNS4_8identityES13_S1D_vS1E_EENS_8epilogue10collective18CollectiveEpilogueINS1G_23Sm100TmaWarpSpecializedILi1ELi1ELi112ELb0ELb0EEEJSH_NS5_IJNSW_ISE_SB_EENSW_ISF_SB_EEEEESI_SJ_SI_SJ_NS1G_6fusion15FusionCallbacksIS1K_NS1O_17LinearCombinationISI_fSI_fLNS_15FloatRoundStyleE2EEESH_S1N_JEEENS4_5SM1004TMEM4LOAD26SM100_TMEM_LOAD_16dp32b16xES13_S1D_NS4_39AutoVectorizingCopyWithAssumedAlignmentILi128EEENS4_14SM90_TMA_STOREES1D_S1Z_S1Z_EEEvvEEEEvNT_6ParamsE --------------------------
	.section	.text._ZN7cutlass13device_kernelINS_4gemm6kernel13GemmUniversalIN4cute5tupleIJiiiiEEENS1_10collective13CollectiveMmaINS1_35MainloopSm100TmaUmmaWarpSpecializedILi21ELi2ELi4ENS5_IJNS4_1CILi1EEESB_SB_EEEEENS5_IJNSA_ILi64EEENSA_ILi224EEENSA_ILi32EEEEEENS_12float_e4m3_tENS5_IJlSB_lEEESI_SJ_NS4_8TiledMMAINS4_8MMA_AtomIJNS4_10MMA_TraitsINS4_19SM100_MMA_F8F6F4_SSEJSI_SI_fSE_SF_NS4_17integral_constantINS4_4UMMA5MajorELSQ_0EEESR_NSO_INSP_7ScaleInELSS_0EEEST_EEEEEENS4_6LayoutISC_NS5_IJNSA_ILi0EEESX_SX_EEEEENS5_IJNS4_10UnderscoreES10_S10_EEEEENS4_13SM90_TMA_LOADENS4_14ComposedLayoutINS4_7SwizzleILi1ELi4ELi3EEENS4_18smem_ptr_flag_bitsILi8EEENSW_INS5_IJNSA_ILi8EEESG_EEENS5_IJSG_SB_EEEEEEEvNS4_8identityES13_S1D_vS1E_EENS_8epilogue10collective18CollectiveEpilogueINS1G_23Sm100TmaWarpSpecializedILi1ELi1ELi112ELb0ELb0EEEJSH_NS5_IJNSW_ISE_SB_EENSW_ISF_SB_EEEEESI_SJ_SI_SJ_NS1G_6fusion15FusionCallbacksIS1K_NS1O_17LinearCombinationISI_fSI_fLNS_15FloatRoundStyleE2EEESH_S1N_JEEENS4_5SM1004TMEM4LOAD26SM100_TMEM_LOAD_16dp32b16xES13_S1D_NS4_39AutoVectorizingCopyWithAssumedAlignmentILi128EEENS4_14SM90_TMA_STOREES1D_S1Z_S1Z_EEEvvEEEEvNT_6ParamsE,"ax",@progbits
	.align	128
.text._ZN7cutlass13device_kernelINS_4gemm6kernel13GemmUniversalIN4cute5tupleIJiiiiEEENS1_10collective13CollectiveMmaINS1_35MainloopSm100TmaUmmaWarpSpecializedILi21ELi2ELi4ENS5_IJNS4_1CILi1EEESB_SB_EEEEENS5_IJNSA_ILi64EEENSA_ILi224EEENSA_ILi32EEEEEENS_12float_e4m3_tENS5_IJlSB_lEEESI_SJ_NS4_8TiledMMAINS4_8MMA_AtomIJNS4_10MMA_TraitsINS4_19SM100_MMA_F8F6F4_SSEJSI_SI_fSE_SF_NS4_17integral_constantINS4_4UMMA5MajorELSQ_0EEESR_NSO_INSP_7ScaleInELSS_0EEEST_EEEEEENS4_6LayoutISC_NS5_IJNSA_ILi0EEESX_SX_EEEEENS5_IJNS4_10UnderscoreES10_S10_EEEEENS4_13SM90_TMA_LOADENS4_14ComposedLayoutINS4_7SwizzleILi1ELi4ELi3EEENS4_18smem_ptr_flag_bitsILi8EEENSW_INS5_IJNSA_ILi8EEESG_EEENS5_IJSG_SB_EEEEEEEvNS4_8identityES13_S1D_vS1E_EENS_8epilogue10collective18CollectiveEpilogueINS1G_23Sm100TmaWarpSpecializedILi1ELi1ELi112ELb0ELb0EEEJSH_NS5_IJNSW_ISE_SB_EENSW_ISF_SB_EEEEESI_SJ_SI_SJ_NS1G_6fusion15FusionCallbacksIS1K_NS1O_17LinearCombinationISI_fSI_fLNS_15FloatRoundStyleE2EEESH_S1N_JEEENS4_5SM1004TMEM4LOAD26SM100_TMEM_LOAD_16dp32b16xES13_S1D_NS4_39AutoVectorizingCopyWithAssumedAlignmentILi128EEENS4_14SM90_TMA_STOREES1D_S1Z_S1Z_EEEvvEEEEvNT_6ParamsE:
        .type           _ZN7cutlass13device_kernelINS_4gemm6kernel13GemmUniversalIN4cute5tupleIJiiiiEEENS1_10collective13CollectiveMmaINS1_35MainloopSm100TmaUmmaWarpSpecializedILi21ELi2ELi4ENS5_IJNS4_1CILi1EEESB_SB_EEEEENS5_IJNSA_ILi64EEENSA_ILi224EEENSA_ILi32EEEEEENS_12float_e4m3_tENS5_IJlSB_lEEESI_SJ_NS4_8TiledMMAINS4_8MMA_AtomIJNS4_10MMA_TraitsINS4_19SM100_MMA_F8F6F4_SSEJSI_SI_fSE_SF_NS4_17integral_constantINS4_4UMMA5MajorELSQ_0EEESR_NSO_INSP_7ScaleInELSS_0EEEST_EEEEEENS4_6LayoutISC_NS5_IJNSA_ILi0EEESX_SX_EEEEENS5_IJNS4_10UnderscoreES10_S10_EEEEENS4_13SM90_TMA_LOADENS4_14ComposedLayoutINS4_7SwizzleILi1ELi4ELi3EEENS4_18smem_ptr_flag_bitsILi8EEENSW_INS5_IJNSA_ILi8EEESG_EEENS5_IJSG_SB_EEEEEEEvNS4_8identityES13_S1D_vS1E_EENS_8epilogue10collective18CollectiveEpilogueINS1G_23Sm100TmaWarpSpecializedILi1ELi1ELi112ELb0ELb0EEEJSH_NS5_IJNSW_ISE_SB_EENSW_ISF_SB_EEEEESI_SJ_SI_SJ_NS1G_6fusion15FusionCallbacksIS1K_NS1O_17LinearCombinationISI_fSI_fLNS_15FloatRoundStyleE2EEESH_S1N_JEEENS4_5SM1004TMEM4LOAD26SM100_TMEM_LOAD_16dp32b16xES13_S1D_NS4_39AutoVectorizingCopyWithAssumedAlignmentILi128EEENS4_14SM90_TMA_STOREES1D_S1Z_S1Z_EEEvvEEEEvNT_6ParamsE,@function
        .size           _ZN7cutlass13device_kernelINS_4gemm6kernel13GemmUniversalIN4cute5tupleIJiiiiEEENS1_10collective13CollectiveMmaINS1_35MainloopSm100TmaUmmaWarpSpecializedILi21ELi2ELi4ENS5_IJNS4_1CILi1EEESB_SB_EEEEENS5_IJNSA_ILi64EEENSA_ILi224EEENSA_ILi32EEEEEENS_12float_e4m3_tENS5_IJlSB_lEEESI_SJ_NS4_8TiledMMAINS4_8MMA_AtomIJNS4_10MMA_TraitsINS4_19SM100_MMA_F8F6F4_SSEJSI_SI_fSE_SF_NS4_17integral_constantINS4_4UMMA5MajorELSQ_0EEESR_NSO_INSP_7ScaleInELSS_0EEEST_EEEEEENS4_6LayoutISC_NS5_IJNSA_ILi0EEESX_SX_EEEEENS5_IJNS4_10UnderscoreES10_S10_EEEEENS4_13SM90_TMA_LOADENS4_14ComposedLayoutINS4_7SwizzleILi1ELi4ELi3EEENS4_18smem_ptr_flag_bitsILi8EEENSW_INS5_IJNSA_ILi8EEESG_EEENS5_IJSG_SB_EEEEEEEvNS4_8identityES13_S1D_vS1E_EENS_8epilogue10collective18CollectiveEpilogueINS1G_23Sm100TmaWarpSpecializedILi1ELi1ELi112ELb0ELb0EEEJSH_NS5_IJNSW_ISE_SB_EENSW_ISF_SB_EEEEESI_SJ_SI_SJ_NS1G_6fusion15FusionCallbacksIS1K_NS1O_17LinearCombinationISI_fSI_fLNS_15FloatRoundStyleE2EEESH_S1N_JEEENS4_5SM1004TMEM4LOAD26SM100_TMEM_LOAD_16dp32b16xES13_S1D_NS4_39AutoVectorizingCopyWithAssumedAlignmentILi128EEENS4_14SM90_TMA_STOREES1D_S1Z_S1Z_EEEvvEEEEvNT_6ParamsE,(.L_x_186 - _ZN7cutlass13device_kernelINS_4gemm6kernel13GemmUniversalIN4cute5tupleIJiiiiEEENS1_10collective13CollectiveMmaINS1_35MainloopSm100TmaUmmaWarpSpecializedILi21ELi2ELi4ENS5_IJNS4_1CILi1EEESB_SB_EEEEENS5_IJNSA_ILi64EEENSA_ILi224EEENSA_ILi32EEEEEENS_12float_e4m3_tENS5_IJlSB_lEEESI_SJ_NS4_8TiledMMAINS4_8MMA_AtomIJNS4_10MMA_TraitsINS4_19SM100_MMA_F8F6F4_SSEJSI_SI_fSE_SF_NS4_17integral_constantINS4_4UMMA5MajorELSQ_0EEESR_NSO_INSP_7ScaleInELSS_0EEEST_EEEEEENS4_6LayoutISC_NS5_IJNSA_ILi0EEESX_SX_EEEEENS5_IJNS4_10UnderscoreES10_S10_EEEEENS4_13SM90_TMA_LOADENS4_14ComposedLayoutINS4_7SwizzleILi1ELi4ELi3EEENS4_18smem_ptr_flag_bitsILi8EEENSW_INS5_IJNSA_ILi8EEESG_EEENS5_IJSG_SB_EEEEEEEvNS4_8identityES13_S1D_vS1E_EENS_8epilogue10collective18CollectiveEpilogueINS1G_23Sm100TmaWarpSpecializedILi1ELi1ELi112ELb0ELb0EEEJSH_NS5_IJNSW_ISE_SB_EENSW_ISF_SB_EEEEESI_SJ_SI_SJ_NS1G_6fusion15FusionCallbacksIS1K_NS1O_17LinearCombinationISI_fSI_fLNS_15FloatRoundStyleE2EEESH_S1N_JEEENS4_5SM1004TMEM4LOAD26SM100_TMEM_LOAD_16dp32b16xES13_S1D_NS4_39AutoVectorizingCopyWithAssumedAlignmentILi128EEENS4_14SM90_TMA_STOREES1D_S1Z_S1Z_EEEvvEEEEvNT_6ParamsE)
        .other          _ZN7cutlass13device_kernelINS_4gemm6kernel13GemmUniversalIN4cute5tupleIJiiiiEEENS1_10collective13CollectiveMmaINS1_35MainloopSm100TmaUmmaWarpSpecializedILi21ELi2ELi4ENS5_IJNS4_1CILi1EEESB_SB_EEEEENS5_IJNSA_ILi64EEENSA_ILi224EEENSA_ILi32EEEEEENS_12float_e4m3_tENS5_IJlSB_lEEESI_SJ_NS4_8TiledMMAINS4_8MMA_AtomIJNS4_10MMA_TraitsINS4_19SM100_MMA_F8F6F4_SSEJSI_SI_fSE_SF_NS4_17integral_constantINS4_4UMMA5MajorELSQ_0EEESR_NSO_INSP_7ScaleInELSS_0EEEST_EEEEEENS4_6LayoutISC_NS5_IJNSA_ILi0EEESX_SX_EEEEENS5_IJNS4_10UnderscoreES10_S10_EEEEENS4_13SM90_TMA_LOADENS4_14ComposedLayoutINS4_7SwizzleILi1ELi4ELi3EEENS4_18smem_ptr_flag_bitsILi8EEENSW_INS5_IJNSA_ILi8EEESG_EEENS5_IJSG_SB_EEEEEEEvNS4_8identityES13_S1D_vS1E_EENS_8epilogue10collective18CollectiveEpilogueINS1G_23Sm100TmaWarpSpecializedILi1ELi1ELi112ELb0ELb0EEEJSH_NS5_IJNSW_ISE_SB_EENSW_ISF_SB_EEEEESI_SJ_SI_SJ_NS1G_6fusion15FusionCallbacksIS1K_NS1O_17LinearCombinationISI_fSI_fLNS_15FloatRoundStyleE2EEESH_S1N_JEEENS4_5SM1004TMEM4LOAD26SM100_TMEM_LOAD_16dp32b16xES13_S1D_NS4_39AutoVectorizingCopyWithAssumedAlignmentILi128EEENS4_14SM90_TMA_STOREES1D_S1Z_S1Z_EEEvvEEEEvNT_6ParamsE,@"STO_CUDA_ENTRY STV_DEFAULT"
_ZN7cutlass13device_kernelINS_4gemm6kernel13GemmUniversalIN4cute5tupleIJiiiiEEENS1_10collective13CollectiveMmaINS1_35MainloopSm100TmaUmmaWarpSpecializedILi21ELi2ELi4ENS5_IJNS4_1CILi1EEESB_SB_EEEEENS5_IJNSA_ILi64EEENSA_ILi224EEENSA_ILi32EEEEEENS_12float_e4m3_tENS5_IJlSB_lEEESI_SJ_NS4_8TiledMMAINS4_8MMA_AtomIJNS4_10MMA_TraitsINS4_19SM100_MMA_F8F6F4_SSEJSI_SI_fSE_SF_NS4_17integral_constantINS4_4UMMA5MajorELSQ_0EEESR_NSO_INSP_7ScaleInELSS_0EEEST_EEEEEENS4_6LayoutISC_NS5_IJNSA_ILi0EEESX_SX_EEEEENS5_IJNS4_10UnderscoreES10_S10_EEEEENS4_13SM90_TMA_LOADENS4_14ComposedLayoutINS4_7SwizzleILi1ELi4ELi3EEENS4_18smem_ptr_flag_bitsILi8EEENSW_INS5_IJNSA_ILi8EEESG_EEENS5_IJSG_SB_EEEEEEEvNS4_8identityES13_S1D_vS1E_EENS_8epilogue10collective18CollectiveEpilogueINS1G_23Sm100TmaWarpSpecializedILi1ELi1ELi112ELb0ELb0EEEJSH_NS5_IJNSW_ISE_SB_EENSW_ISF_SB_EEEEESI_SJ_SI_SJ_NS1G_6fusion15FusionCallbacksIS1K_NS1O_17LinearCombinationISI_fSI_fLNS_15FloatRoundStyleE2EEESH_S1N_JEEENS4_5SM1004TMEM4LOAD26SM100_TMEM_LOAD_16dp32b16xES13_S1D_NS4_39AutoVectorizingCopyWithAssumedAlignmentILi128EEENS4_14SM90_TMA_STOREES1D_S1Z_S1Z_EEEvvEEEEvNT_6ParamsE:
[----:B------:R-:W1:Y:S01]  /*0000*/  LDC R1, c[0x0][0x37c] ;  /* 0x0000df00ff017b82 */ /* 0x000e620000000800 */
[----:B------:R-:W2:Y:S01]  /*0010*/  S2R R229, SR_TID.X ;  /* 0x0000000000e57919 */ /* 0x000ea20000002100 */
[----:B------:R-:W3:Y:S01]  /*0020*/  LDCU.64 UR8, c[0x0][0x890] ;  /* 0x00011200ff0877ac */ /* 0x000ee20008000a00 */
[----:B------:R-:W-:Y:S02]  /*0030*/  PRMT R236, RZ, 0x7610, R236 ;  /* 0x00007610ffec7816 */ /* 0x000fe400000000ec */
[----:B------:R-:W-:Y:S01]  /*0040*/  ELECT P3, URZ, PT ;  /* 0x0000000000ff782f */ /* 0x000fe20003860000 */
[----:B---3--:R-:W-:-:S04]  /*0050*/  UISETP.NE.U32.AND UP0, UPT, UR8, URZ, UPT ;  /* 0x000000ff0800728c */ /* 0x008fc8000bf05070 */
[----:B------:R-:W-:Y:S01]  /*0060*/  UISETP.NE.AND.EX UP0, UPT, UR9, URZ, UPT, UP0 ;  /* 0x000000ff0900728c */ /* 0x000fe2000bf05300 */
[----:B--2---:R-:W-:-:S05]  /*0070*/  SHF.R.U32.HI R237, RZ, 0x5, R229 ;  /* 0x00000005ffed7819 */ /* 0x004fca00000116e5 */
[----:B------:R-:W2:Y:S02]  /*0080*/  SHFL.IDX PT, R0, R237, RZ, 0x1f ;  /* 0x00001fffed007589 */ /* 0x000ea400000e0000 */
[----:B--2---:R-:W-:Y:S01]  /*0090*/  R2UR UR18, R0 ;  /* 0x00000000001272ca */ /* 0x004fe200000e0000 */
[----:B-1----:R-:W-:-:S14]  /*00a0*/  BRA.U UP0, `(.L_x_0) ;  /* 0x0000000100307547 */ /* 0x002fdc000b800000 */
[----:B------:R-:W1:Y:S02]  /*00b0*/  LDCU.64 UR4, c[0x0][0x888] ;  /* 0x00011100ff0477ac */ /* 0x000e640008000a00 */
[----:B-1----:R-:W-:-:S04]  /*00c0*/  UISETP.NE.U32.AND UP0, UPT, UR4, URZ, UPT ;  /* 0x000000ff0400728c */ /* 0x002fc8000bf05070 */
[----:B------:R-:W-:-:S09]  /*00d0*/  UISETP.NE.AND.EX UP0, UPT, UR5, URZ, UPT, UP0 ;  /* 0x000000ff0500728c */ /* 0x000fd2000bf05300 */
[----:B------:R-:W-:Y:S05]  /*00e0*/  BRA.U !UP0, `(.L_x_1) ;  /* 0x0000000108147547 */ /* 0x000fea000b800000 */
[----:B------:R-:W1:Y:S01]  /*00f0*/  LDC.64 R2, c[0x0][0x888] ;  /* 0x00022200ff027b82 */ /* 0x000e620000000a00 */
[----:B------:R-:W1:Y:S02]  /*0100*/  LDCU.64 UR4, c[0x0][0x358] ;  /* 0x00006b00ff0477ac */ /* 0x000e640008000a00 */
[----:B-1----:R1:W5:Y:S01]  /*0110*/  LDG.E R123, desc[UR4][R2.64] ;  /* 0x00000004027b7981 */ /* 0x002362000c1e1900 */
[----:B------:R-:W-:Y:S01]  /*0120*/  HFMA2 R236, -RZ, RZ, 0, 5.9604644775390625e-08 ;  /* 0x00000001ffec7431 */ /* 0x000fe200000001ff */
[----:B------:R-:W-:Y:S05]  /*0130*/  BRA `(.L_x_0) ;  /* 0x00000000000c7947 */ /* 0x000fea0003800000 */
.L_x_1:
[----:B------:R-:W1:Y:S01]  /*0140*/  LDCU UR4, c[0x0][0x880] ;  /* 0x00011000ff0477ac */ /* 0x000e620008000800 */
[----:B------:R-:W-:Y:S01]  /*0150*/  HFMA2 R236, -RZ, RZ, 0, 5.9604644775390625e-08 ;  /* 0x00000001ffec7431 */ /* 0x000fe200000001ff */
[----:B-1----:R-:W-:-:S07]  /*0160*/  MOV R123, UR4 ;  /* 0x00000004007b7c02 */ /* 0x002fce0008000f00 */
.L_x_0:
[----:B------:R-:W2:Y:S02]  /*0170*/  LDCU.64 UR4, c[0x0][0x8b0] ;  /* 0x00011600ff0477ac */ /* 0x000ea40008000a00 */
[----:B--2---:R-:W-:-:S04]  /*0180*/  UISETP.NE.U32.AND UP0, UPT, UR4, URZ, UPT ;  /* 0x000000ff0400728c */ /* 0x004fc8000bf05070 */
[----:B------:R-:W-:-:S09]  /*0190*/  UISETP.NE.AND.EX UP0, UPT, UR5, URZ, UPT, UP0 ;  /* 0x000000ff0500728c */ /* 0x000fd2000bf05300 */
[----:B------:R-:W-:Y:S05]  /*01a0*/  BRA.U UP0, `(.L_x_2) ;  /* 0x0000000100287547 */ /* 0x000fea000b800000 */
[----:B------:R-:W2:Y:S02]  /*01b0*/  LDCU.64 UR4, c[0x0][0x8a8] ;  /* 0x00011500ff0477ac */ /* 0x000ea40008000a00 */
[----:B--2---:R-:W-:-:S04]  /*01c0*/  UISETP.NE.U32.AND UP0, UPT, UR4, URZ, UPT ;  /* 0x000000ff0400728c */ /* 0x004fc8000bf05070 */
[----:B------:R-:W-:-:S09]  /*01d0*/  UISETP.NE.AND.EX UP0, UPT, UR5, URZ, UPT, UP0 ;  /* 0x000000ff0500728c */ /* 0x000fd2000bf05300 */
[----:B------:R-:W-:Y:S05]  /*01e0*/  BRA.U !UP0, `(.L_x_3) ;  /* 0x0000000108107547 */ /* 0x000fea000b800000 */
[----:B------:R-:W2:Y:S01]  /*01f0*/  LDC.64 R120, c[0x0][0x8a8] ;  /* 0x00022a00ff787b82 */ /* 0x000ea20000000a00 */
[----:B------:R-:W2:Y:S02]  /*0200*/  LDCU.64 UR4, c[0x0][0x358] ;  /* 0x00006b00ff0477ac */ /* 0x000ea40008000a00 */
[----:B--2---:R2:W5:Y:S01]  /*0210*/  LDG.E R120, desc[UR4][R120.64] ;  /* 0x0000000478787981 */ /* 0x004562000c1e1900 */
[----:B------:R-:W-:Y:S05]  /*0220*/  BRA `(.L_x_2) ;  /* 0x0000000000087947 */ /* 0x000fea0003800000 */
.L_x_3:
[----:B------:R-:W2:Y:S02]  /*0230*/  LDCU UR4, c[0x0][0x8a0] ;  /* 0x00011400ff0477ac */ /* 0x000ea40008000800 */
[----:B--2---:R-:W-:Y:S02]  /*0240*/  MOV R120, UR4 ;  /* 0x0000000400787c02 */ /* 0x004fe40008000f00 */
.L_x_2:
[----:B-1----:R-:W-:Y:S01]  /*0250*/  IMAD.U32 R3, RZ, RZ, UR18 ;  /* 0x00000012ff037e24 */ /* 0x002fe2000f8e00ff */
[----:B------:R-:W-:Y:S04]  /*0260*/  BSSY.RECONVERGENT B0, `(.L_x_4) ;  /* 0x000000c000007945 */ /* 0x000fe80003800200 */
[C---:B------:R-:W-:Y:S02]  /*0270*/  ISETP.NE.OR P1, PT, R3.reuse, 0x1, !P3 ;  /* 0x000000010300780c */ /* 0x040fe40005f25670 */
[----:B------:R-:W-:-:S11]  /*0280*/  ISETP.NE.OR P0, PT, R3, 0x3, !P3 ;  /* 0x000000030300780c */ /* 0x000fd60005f05670 */
[----:B------:R-:W-:Y:S05]  /*0290*/  @P1 BRA `(.L_x_5) ;  /* 0x0000000000201947 */ /* 0x000fea0003800000 */
[----:B------:R-:W1:Y:S02]  /*02a0*/  LDCU.64 UR4, c[0x0][0x348] ;  /* 0x00006900ff0477ac */ /* 0x000e640008000a00 */
[----:B-1----:R-:W-:Y:S02]  /*02b0*/  UIADD3 UR6, UP1, UPT, UR4, 0x80, URZ ;  /* 0x0000008004067890 */ /* 0x002fe4000ff3e0ff */
[----:B------:R-:W-:Y:S02]  /*02c0*/  UIADD3 UR4, UP0, UPT, UR4, 0x180, URZ ;  /* 0x0000018004047890 */ /* 0x000fe4000ff1e0ff */
[----:B------:R-:W-:Y:S02]  /*02d0*/  UIADD3.X UR7, UPT, UPT, URZ, UR5, URZ, UP1, !UPT ;  /* 0x00000005ff077290 */ /* 0x000fe40008ffe4ff */
[----:B------:R-:W-:-:S07]  /*02e0*/  UIADD3.X UR5, UPT, UPT, URZ, UR5, URZ, UP0, !UPT ;  /* 0x00000005ff057290 */ /* 0x000fce00087fe4ff */
[----:B------:R1:W-:Y:S02]  /*02f0*/  UTMACCTL.PF [UR6] ;  /* 0x00000000060079b9 */ /* 0x0003e40008040000 */
[----:B------:R1:W-:Y:S02]  /*0300*/  UTMACCTL.PF [UR4] ;  /* 0x00000000040079b9 */ /* 0x0003e40008040000 */
[----:B-1----:R-:W-:Y:S01]  /*0310*/  NOP ;  /* 0x0000000000007918 */ /* 0x002fe20000000000 */
.L_x_5:
[----:B------:R-:W-:Y:S05]  /*0320*/  BSYNC.RECONVERGENT B0 ;  /* 0x0000000000007941 */ /* 0x000fea0003800200 */
.L_x_4:
[----:B------:R-:W-:Y:S04]  /*0330*/  BSSY.RECONVERGENT B0, `(.L_x_6) ;  /* 0x000000a000007945 */ /* 0x000fe80003800200 */
        /* <DEDUP_REMOVED lines=9> */
.L_x_7:
[----:B------:R-:W-:Y:S05]  /*03d0*/  BSYNC.RECONVERGENT B0 ;  /* 0x0000000000007941 */ /* 0x000fea0003800200 */
.L_x_6:
[----:B------:R-:W1:Y:S01]  /*03e0*/  LDCU.64 UR4, c[0x0][0x888] ;  /* 0x00011100ff0477ac */ /* 0x000e620008000a00 */
[----:B------:R-:W-:Y:S02]  /*03f0*/  UISETP.EQ.U32.AND UP1, UPT, UR8, URZ, UPT ;  /* 0x000000ff0800728c */ /* 0x000fe4000bf22070 */
[----:B------:R-:W-:Y:S02]  /*0400*/  UPLOP3.LUT UP3, UPT, UPT, UPT, UPT, 0x80, 0x8 ;  /* 0x000000000008789c */ /* 0x000fe40003f6f070 */
[----:B-1----:R-:W-:-:S04]  /*0410*/  UISETP.NE.U32.AND UP0, UPT, UR4, URZ, UPT ;  /* 0x000000ff0400728c */ /* 0x002fc8000bf05070 */
[----:B------:R-:W-:-:S04]  /*0420*/  UISETP.NE.AND.EX UP2, UPT, UR5, URZ, UPT, UP0 ;  /* 0x000000ff0500728c */ /* 0x000fc8000bf45300 */
[----:B------:R-:W-:-:S04]  /*0430*/  UISETP.EQ.OR.EX UP4, UPT, UR9, URZ, !UP2, UP1 ;  /* 0x000000ff0900728c */ /* 0x000fc8000d782710 */
[----:B------:R-:W-:-:S05]  /*0440*/  UP2UR UR59, UPR, URZ, 0x10 ;  /* 0x00000010ff3b7883 */ /* 0x000fca0008000000 */
[----:B------:R-:W-:Y:S07]  /*0450*/  BRA.U !UP4, `(.L_x_8) ;  /* 0x000000010c207547 */ /* 0x000fee000b800000 */
[----:B------:R-:W-:Y:S01]  /*0460*/  UISETP.NE.U32.AND UP1, UPT, UR8, URZ, UPT ;  /* 0x000000ff0800728c */ /* 0x000fe2000bf25070 */
[----:B-----5:R-:W-:Y:S01]  /*0470*/  FSETP.NEU.AND P0, PT, R123, RZ, PT ;  /* 0x000000ff7b00720b */ /* 0x020fe20003f0d000 */
[----:B------:R-:W-:Y:S02]  /*0480*/  USEL UR4, URZ, 0xffffffff, UP2 ;  /* 0xffffffffff047887 */ /* 0x000fe40009000000 */
[----:B------:R-:W-:-:S10]  /*0490*/  UISETP.NE.AND.EX UP1, UPT, UR9, URZ, UPT, UP1 ;  /* 0x000000ff0900728c */ /* 0x000fd4000bf25310 */
[----:B------:R-:W-:Y:S01]  /*04a0*/  VOTEU.ANY UP0, P0 ;  /* 0x0000000000ff7886 */ /* 0x000fe20000000100 */
[----:B------:R-:W-:-:S04]  /*04b0*/  @!UP1 USEL UR4, URZ, 0xffffffff, UP0 ;  /* 0xffffffffff049887 */ /* 0x000fc80008000000 */
[----:B------:R-:W-:-:S04]  /*04c0*/  ULOP3.LUT UR4, UR4, 0x1, URZ, 0xc0, !UPT ;  /* 0x0000000104047892 */ /* 0x000fc8000f8ec0ff */
[----:B------:R-:W-:-:S11]  /*04d0*/  UISETP.NE.U32.AND UP3, UPT, UR4, 0x1, UPT ;  /* 0x000000010400788c */ /* 0x000fd6000bf65070 */
.L_x_8:
[----:B------:R-:W1:Y:S01]  /*04e0*/  SHFL.IDX PT, R0, R237, RZ, 0x1f ;  /* 0x00001fffed007589 */ /* 0x000e6200000e0000 */
[----:B------:R-:W-:-:S04]  /*04f0*/  UISETP.NE.AND UP0, UPT, UR18, 0x2, UPT ;  /* 0x000000021200788c */ /* 0x000fc8000bf05270 */
[----:B------:R-:W-:Y:S01]  /*0500*/  USEL UR44, URZ, 0x1, UP0 ;  /* 0x00000001ff2c7887 */ /* 0x000fe20008000000 */
[----:B-1----:R-:W-:-:S13]  /*0510*/  ISETP.NE.AND P0, PT, R0, RZ, PT ;  /* 0x000000ff0000720c */ /* 0x002fda0003f05270 */
[----:B------:R-:W-:Y:S05]  /*0520*/  @P0 BRA `(.L_x_9) ;  /* 0x0000000000dc0947 */ /* 0x000fea0003800000 */
[----:B------:R-:W-:Y:S01]  /*0530*/  ELECT P0, URZ, PT ;  /* 0x0000000000ff782f */ /* 0x000fe20003800000 */
[----:B------:R-:W-:-:S12]  /*0540*/  BSSY.RECONVERGENT B0, `(.L_x_9) ;  /* 0x0000035000007945 */ /* 0x000fd80003800200 */
[----:B------:R-:W-:Y:S05]  /*0550*/  @!P0 BRA `(.L_x_10) ;  /* 0x0000000000cc8947 */ /* 0x000fea0003800000 */
[----:B------:R-:W1:Y:S01]  /*0560*/  S2UR UR4, SR_CgaCtaId ;  /* 0x00000000000479c3 */ /* 0x000e620000008800 */
[----:B------:R-:W-:Y:S01]  /*0570*/  UMOV UR5, 0x400 ;  /* 0x0000040000057882 */ /* 0x000fe20000000000 */
[----:B------:R-:W-:Y:S02]  /*0580*/  UMOV UR6, 0x1 ;  /* 0x0000000100067882 */ /* 0x000fe40000000000 */
[----:B------:R-:W-:-:S04]  /*0590*/  UIADD3 UR6, UPT, UPT, -UR6, 0x100000, URZ ;  /* 0x0010000006067890 */ /* 0x000fc8000fffe1ff */
[----:B------:R-:W-:Y:S02]  /*05a0*/  USHF.L.U32 UR7, UR6, 0xb, URZ ;  /* 0x0000000b06077899 */ /* 0x000fe400080006ff */
[----:B------:R-:W-:Y:S02]  /*05b0*/  USHF.L.U32 UR6, UR6, 0x1, URZ ;  /* 0x0000000106067899 */ /* 0x000fe400080006ff */
[----:B-1----:R-:W-:Y:S01]  /*05c0*/  ULEA UR4, UR4, UR5, 0x18 ;  /* 0x0000000504047291 */ /* 0x002fe2000f8ec0ff */
[----:B------:R-:W1:Y:S11]  /*05d0*/  FENCE.VIEW.ASYNC.S ;  /* 0x00000000000073c6 */ /* 0x000e760000000000 */
[----:B-1----:R1:W3:Y:S01]  /*05e0*/  SYNCS.EXCH.64 URZ, [UR4], UR6 ;  /* 0x0000000604ff75b2 */ /* 0x0022e20008000100 */
[----:B------:R1:W4:Y:S01]  /*05f0*/  SYNCS.EXCH.64 URZ, [UR4+0xa8], UR6 ;  /* 0x0000a80604ff75b2 */ /* 0x0003220008000100 */
[----:B------:R1:W1:Y:S01]  /*0600*/  SYNCS.EXCH.64 URZ, [UR4+0x8], UR6 ;  /* 0x0000080604ff75b2 */ /* 0x0002620008000100 */
        /* <DEDUP_REMOVED lines=39> */
[----:B---34-:R-:W-:Y:S01]  /*0880*/  NOP ;  /* 0x0000000000007918 */ /* 0x018fe20000000000 */
.L_x_10:
[----:B-1----:R-:W-:Y:S05]  /*0890*/  BSYNC.RECONVERGENT B0 ;  /* 0x0000000000007941 */ /* 0x002fea0003800200 */
.L_x_9:
[----:B------:R-:W1:Y:S01]  /*08a0*/  SHFL.IDX PT, R0, R237, RZ, 0x1f ;  /* 0x00001fffed007589 */ /* 0x000e6200000e0000 */
[----:B------:R-:W-:Y:S01]  /*08b0*/  NOP ;  /* 0x0000000000007918 */ /* 0x000fe20000000000 */
[----:B-1----:R-:W-:-:S13]  /*08c0*/  ISETP.NE.AND P0, PT, R0, 0x1, PT ;  /* 0x000000010000780c */ /* 0x002fda0003f05270 */
[----:B------:R-:W-:Y:S05]  /*08d0*/  @P0 BRA `(.L_x_11) ;  /* 0x0000000000400947 */ /* 0x000fea0003800000 */
[----:B------:R-:W1:Y:S01]  /*08e0*/  S2UR UR4, SR_CgaCtaId ;  /* 0x00000000000479c3 */ /* 0x000e620000008800 */
[----:B------:R-:W-:Y:S01]  /*08f0*/  UMOV UR5, 0x400 ;  /* 0x0000040000057882 */ /* 0x000fe20000000000 */
[----:B------:R-:W-:Y:S01]  /*0900*/  UMOV UR8, 0x20 ;  /* 0x0000002000087882 */ /* 0x000fe20000000000 */
[----:B------:R-:W-:Y:S01]  /*0910*/  UMOV UR6, 0x80 ;  /* 0x0000008000067882 */ /* 0x000fe20000000000 */
[----:B------:R-:W-:-:S04]  /*0920*/  UIADD3 UR8, UPT, UPT, -UR8, 0x100000, URZ ;  /* 0x0010000008087890 */ /* 0x000fc8000fffe1ff */
[----:B------:R-:W-:Y:S02]  /*0930*/  USHF.L.U32 UR9, UR8, 0xb, URZ ;  /* 0x0000000b08097899 */ /* 0x000fe400080006ff */
[----:B------:R-:W-:Y:S02]  /*0940*/  USHF.L.U32 UR8, UR8, 0x1, URZ ;  /* 0x0000000108087899 */ /* 0x000fe400080006ff */
[----:B------:R-:W-:-:S04]  /*0950*/  UIADD3 UR6, UPT, UPT, -UR6, 0x100000, URZ ;  /* 0x0010000006067890 */ /* 0x000fc8000fffe1ff */
[----:B------:R-:W-:Y:S02]  /*0960*/  USHF.L.U32 UR7, UR6, 0xb, URZ ;  /* 0x0000000b06077899 */ /* 0x000fe400080006ff */
[----:B------:R-:W-:Y:S01]  /*0970*/  USHF.L.U32 UR6, UR6, 0x1, URZ ;  /* 0x0000000106067899 */ /* 0x000fe200080006ff */
[----:B------:R-:W-:Y:S01]  /*0980*/  ELECT P0, URZ, PT ;  /* 0x0000000000ff782f */ /* 0x000fe20003800000 */
[----:B-1----:R-:W-:Y:S01]  /*0990*/  ULEA UR4, UR4, UR5, 0x18 ;  /* 0x0000000504047291 */ /* 0x002fe2000f8ec0ff */
[----:B------:R-:W1:Y:S11]  /*09a0*/  FENCE.VIEW.ASYNC.S ;  /* 0x00000000000073c6 */ /* 0x000e760000000000 */
[----:B-1----:R1:W3:Y:S01]  /*09b0*/  SYNCS.EXCH.64 URZ, [UR4+0x150], UR8 ;  /* 0x0001500804ff75b2 */ /* 0x0022e20008000100 */
[----:B------:R1:W4:Y:S01]  /*09c0*/  SYNCS.EXCH.64 URZ, [UR4+0x158], UR6 ;  /* 0x0001580604ff75b2 */ /* 0x0003220008000100 */
[----:B------:R-:W-:Y:S01]  /*09d0*/  NOP ;  /* 0x0000000000007918 */ /* 0x000fe20000000000 */
.L_x_11:
[----:B------:R-:W2:Y:S01]  /*09e0*/  SHFL.IDX PT, R0, R237, RZ, 0x1f ;  /* 0x00001fffed007589 */ /* 0x000ea200000e0000 */
[----:B------:R-:W-:Y:S01]  /*09f0*/  NOP ;  /* 0x0000000000007918 */ /* 0x000fe20000000000 */
[----:B--2---:R-:W-:-:S13]  /*0a00*/  ISETP.NE.AND P0, PT, R0, 0x3, PT ;  /* 0x000000030000780c */ /* 0x004fda0003f05270 */
[----:B------:R-:W-:Y:S05]  /*0a10*/  @P0 BRA `(.L_x_12) ;  /* 0x0000000000300947 */ /* 0x000fea0003800000 */
[----:B-1----:R-:W1:Y:S01]  /*0a20*/  S2UR UR4, SR_CgaCtaId ;  /* 0x00000000000479c3 */ /* 0x002e620000008800 */
[----:B------:R-:W-:Y:S01]  /*0a30*/  UMOV UR6, 0x400 ;  /* 0x0000040000067882 */ /* 0x000fe20000000000 */
[----:B------:R-:W-:Y:S01]  /*0a40*/  UMOV UR5, 0x20 ;  /* 0x0000002000057882 */ /* 0x000fe20000000000 */
[----:B------:R-:W-:Y:S01]  /*0a50*/  ELECT P0, URZ, PT ;  /* 0x0000000000ff782f */ /* 0x000fe20003800000 */
[----:B-1----:R-:W-:Y:S02]  /*0a60*/  ULEA UR6, UR4, UR6, 0x18 ;  /* 0x0000000604067291 */ /* 0x002fe4000f8ec0ff */
[----:B------:R-:W-:-:S04]  /*0a70*/  UIADD3 UR4, UPT, UPT, -UR5, 0x100000, URZ ;  /* 0x0010000005047890 */ /* 0x000fc8000fffe1ff */
[----:B------:R-:W-:Y:S02]  /*0a80*/  USHF.L.U32 UR5, UR4, 0xb, URZ ;  /* 0x0000000b04057899 */ /* 0x000fe400080006ff */
[----:B------:R-:W-:Y:S01]  /*0a90*/  USHF.L.U32 UR4, UR4, 0x1, URZ ;  /* 0x0000000104047899 */ /* 0x000fe200080006ff */
[----:B------:R-:W1:Y:S11]  /*0aa0*/  FENCE.VIEW.ASYNC.S ;  /* 0x00000000000073c6 */ /* 0x000e760000000000 */
[----:B-1----:R2:W1:Y:S01]  /*0ab0*/  SYNCS.EXCH.64 URZ, [UR6+0x160], UR4 ;  /* 0x0001600406ff75b2 */ /* 0x0024620008000100 */
[----:B------:R2:W1:Y:S02]  /*0ac0*/  SYNCS.EXCH.64 URZ, [UR6+0x168], UR4 ;  /* 0x0001680406ff75b2 */ /* 0x0004640008000100 */
[----:B--2---:R-:W-:Y:S01]  /*0ad0*/  NOP ;  /* 0x0000000000007918 */ /* 0x004fe20000000000 */
.L_x_12:
[----:B------:R-:W2:Y:S01]  /*0ae0*/  SHFL.IDX PT, R0, R237, RZ, 0x1f ;  /* 0x00001fffed007589 */ /* 0x000ea200000e0000 */
[----:B------:R-:W-:Y:S01]  /*0af0*/  NOP ;  /* 0x0000000000007918 */ /* 0x000fe20000000000 */
[----:B--2---:R-:W-:-:S13]  /*0b00*/  ISETP.NE.AND P0, PT, R0, 0x4, PT ;  /* 0x000000040000780c */ /* 0x004fda0003f05270 */
[----:B------:R-:W-:Y:S05]  /*0b10*/  @P0 BRA `(.L_x_13) ;  /* 0x00000000004c0947 */ /* 0x000fea0003800000 */
[----:B-1----:R-:W1:Y:S01]  /*0b20*/  S2UR UR6, SR_CgaCtaId ;  /* 0x00000000000679c3 */ /* 0x002e620000008800 */
[----:B------:R-:W-:Y:S01]  /*0b30*/  UMOV UR4, 0x100 ;  /* 0x0000010000047882 */ /* 0x000fe20000000000 */
[----:B------:R-:W-:Y:S01]  /*0b40*/  UMOV UR5, 0x400 ;  /* 0x0000040000057882 */ /* 0x000fe20000000000 */
[----:B------:R-:W-:Y:S01]  /*0b50*/  USEL UR4, UR4, 0xe0, UP3 ;  /* 0x000000e004047887 */ /* 0x000fe20009800000 */
[----:B------:R-:W-:Y:S01]  /*0b60*/  UMOV UR8, 0x1 ;  /* 0x0000000100087882 */ /* 0x000fe20000000000 */
[----:B------:R-:W-:Y:S01]  /*0b70*/  ELECT P0, URZ, PT ;  /* 0x0000000000ff782f */ /* 0x000fe20003800000 */
[----:B------:R-:W-:-:S04]  /*0b80*/  UIADD3 UR8, UPT, UPT, -UR8, 0x100000, URZ ;  /* 0x0010000008087890 */ /* 0x000fc8000fffe1ff */
[----:B------:R-:W-:Y:S02]  /*0b90*/  USHF.L.U32 UR9, UR8, 0xb, URZ ;  /* 0x0000000b08097899 */ /* 0x000fe400080006ff */
[----:B------:R-:W-:Y:S02]  /*0ba0*/  USHF.L.U32 UR8, UR8, 0x1, URZ ;  /* 0x0000000108087899 */ /* 0x000fe400080006ff */
[----:B-1----:R-:W-:Y:S02]  /*0bb0*/  ULEA UR6, UR6, UR5, 0x18 ;  /* 0x0000000506067291 */ /* 0x002fe4000f8ec0ff */
[----:B------:R-:W-:-:S04]  /*0bc0*/  UIADD3 UR4, UPT, UPT, -UR4, 0x100000, URZ ;  /* 0x0010000004047890 */ /* 0x000fc8000fffe1ff */
[----:B------:R-:W-:Y:S02]  /*0bd0*/  USHF.L.U32 UR5, UR4, 0xb, URZ ;  /* 0x0000000b04057899 */ /* 0x000fe400080006ff */
[----:B------:R-:W-:Y:S01]  /*0be0*/  USHF.L.U32 UR4, UR4, 0x1, URZ ;  /* 0x0000000104047899 */ /* 0x000fe200080006ff */
[----:B------:R-:W1:Y:S03]  /*0bf0*/  FENCE.VIEW.ASYNC.S ;  /* 0x00000000000073c6 */ /* 0x000e660000000000 */
[----:B-1----:R2:W1:Y:S08]  /*0c00*/  SYNCS.EXCH.64 URZ, [UR6+0x170], UR8 ;  /* 0x0001700806ff75b2 */ /* 0x0024700008000100 */
[----:B------:R2:W1:Y:S01]  /*0c10*/  SYNCS.EXCH.64 URZ, [UR6+0x180], UR4 ;  /* 0x0001800406ff75b2 */ /* 0x0004620008000100 */
[----:B------:R2:W1:Y:S01]  /*0c20*/  SYNCS.EXCH.64 URZ, [UR6+0x178], UR8 ;  /* 0x0001780806ff75b2 */ /* 0x0004620008000100 */
[----:B------:R2:W1:Y:S02]  /*0c30*/  SYNCS.EXCH.64 URZ, [UR6+0x188], UR4 ;  /* 0x0001880406ff75b2 */ /* 0x0004640008000100 */
[----:B--2---:R-:W-:Y:S01]  /*0c40*/  NOP ;  /* 0x0000000000007918 */ /* 0x004fe20000000000 */
.L_x_13:
[----:B------:R-:W2:Y:S01]  /*0c50*/  SHFL.IDX PT, R0, R237, RZ, 0x1f ;  /* 0x00001fffed007589 */ /* 0x000ea200000e0000 */
[----:B------:R-:W-:Y:S01]  /*0c60*/  NOP ;  /* 0x0000000000007918 */ /* 0x000fe20000000000 */
[----:B--2---:R-:W-:-:S13]  /*0c70*/  ISETP.NE.AND P0, PT, R0, 0x5, PT ;  /* 0x000000050000780c */ /* 0x004fda0003f05270 */
[----:B------:R-:W-:Y:S05]  /*0c80*/  @P0 BRA `(.L_x_14) ;  /* 0x0000000000580947 */ /* 0x000fea0003800000 */
[----:B-1----:R-:W1:Y:S01]  /*0c90*/  S2UR UR4, SR_CgaCtaId ;  /* 0x00000000000479c3 */ /* 0x002e620000008800 */
        /* <DEDUP_REMOVED lines=12> */
[----:B-1----:R2:W1:Y:S01]  /*0d60*/  SYNCS.EXCH.64 URZ, [UR4+0x190], UR8 ;  /* 0x0001900804ff75b2 */ /* 0x0024620008000100 */
[----:B------:R2:W1:Y:S01]  /*0d70*/  SYNCS.EXCH.64 URZ, [UR4+0x1b0], UR6 ;  /* 0x0001b00604ff75b2 */ /* 0x0004620008000100 */
[----:B------:R2:W1:Y:S01]  /*0d80*/  SYNCS.EXCH.64 URZ, [UR4+0x198], UR8 ;  /* 0x0001980804ff75b2 */ /* 0x0004620008000100 */
[----:B------:R2:W1:Y:S01]  /*0d90*/  SYNCS.EXCH.64 URZ, [UR4+0x1b8], UR6 ;  /* 0x0001b80604ff75b2 */ /* 0x0004620008000100 */
[----:B------:R2:W1:Y:S01]  /*0da0*/  SYNCS.EXCH.64 URZ, [UR4+0x1a0], UR8 ;  /* 0x0001a00804ff75b2 */ /* 0x0004620008000100 */
[----:B------:R2:W1:Y:S01]  /*0db0*/  SYNCS.EXCH.64 URZ, [UR4+0x1c0], UR6 ;  /* 0x0001c00604ff75b2 */ /* 0x0004620008000100 */
[----:B------:R2:W1:Y:S01]  /*0dc0*/  SYNCS.EXCH.64 URZ, [UR4+0x1a8], UR8 ;  /* 0x0001a80804ff75b2 */ /* 0x0004620008000100 */
[----:B------:R2:W1:Y:S02]  /*0dd0*/  SYNCS.EXCH.64 URZ, [UR4+0x1c8], UR6 ;  /* 0x0001c80604ff75b2 */ /* 0x0004640008000100 */
[----:B--2---:R-:W-:Y:S01]  /*0de0*/  NOP ;  /* 0x0000000000007918 */ /* 0x004fe20000000000 */
.L_x_14:
[----:B------:R-:W2:Y:S01]  /*0df0*/  SHFL.IDX PT, R0, R237, RZ, 0x1f ;  /* 0x00001fffed007589 */ /* 0x000ea200000e0000 */
[----:B------:R-:W1:Y:S01]  /*0e00*/  S2UR UR46, SR_CTAID.X ;  /* 0x00000000002e79c3 */ /* 0x000e620000002500 */
[----:B------:R-:W-:-:S07]  /*0e10*/  NOP ;  /* 0x0000000000007918 */ /* 0x000fce0000000000 */
[----:B------:R-:W1:Y:S01]  /*0e20*/  S2UR UR47, SR_CTAID.Y ;  /* 0x00000000002f79c3 */ /* 0x000e620000002600 */
[----:B--2---:R-:W-:-:S13]  /*0e30*/  ISETP.NE.AND P0, PT, R0, 0x3, PT ;  /* 0x000000030000780c */ /* 0x004fda0003f05270 */
[----:B-1----:R-:W-:Y:S05]  /*0e40*/  @P0 BRA `(.L_x_15) ;  /* 0x0000000000380947 */ /* 0x002fea0003800000 */
[----:B------:R-:W1:Y:S01]  /*0e50*/  S2UR UR4, SR_CgaCtaId ;  /* 0x00000000000479c3 */ /* 0x000e620000008800 */
[----:B------:R-:W-:Y:S01]  /*0e60*/  UMOV UR5, 0x400 ;  /* 0x0000040000057882 */ /* 0x000fe20000000000 */
[----:B------:R-:W-:Y:S01]  /*0e70*/  UMOV UR6, 0x20 ;  /* 0x0000002000067882 */ /* 0x000fe20000000000 */
[----:B------:R-:W-:Y:S01]  /*0e80*/  ELECT P0, URZ, PT ;  /* 0x0000000000ff782f */ /* 0x000fe20003800000 */
[----:B------:R-:W-:-:S04]  /*0e90*/  UIADD3 UR6, UPT, UPT, -UR6, 0x100000, URZ ;  /* 0x0010000006067890 */ /* 0x000fc8000fffe1ff */
[----:B------:R-:W-:Y:S02]  /*0ea0*/  USHF.L.U32 UR7, UR6, 0xb, URZ ;  /* 0x0000000b06077899 */ /* 0x000fe400080006ff */
[----:B------:R-:W-:Y:S02]  /*0eb0*/  USHF.L.U32 UR6, UR6, 0x1, URZ ;  /* 0x0000000106067899 */ /* 0x000fe400080006ff */
[----:B-1----:R-:W-:Y:S01]  /*0ec0*/  ULEA UR4, UR4, UR5, 0x18 ;  /* 0x0000000504047291 */ /* 0x002fe2000f8ec0ff */
[----:B------:R-:W1:Y:S11]  /*0ed0*/  FENCE.VIEW.ASYNC.S ;  /* 0x00000000000073c6 */ /* 0x000e760000000000 */
[----:B-1----:R1:W2:Y:S01]  /*0ee0*/  SYNCS.EXCH.64 URZ, [UR4+0x1d0], UR6 ;  /* 0x0001d00604ff75b2 */ /* 0x0022a20008000100 */
[----:B------:R1:W1:Y:S01]  /*0ef0*/  SYNCS.EXCH.64 URZ, [UR4+0x1e0], UR6 ;  /* 0x0001e00604ff75b2 */ /* 0x0002620008000100 */
[----:B------:R1:W1:Y:S01]  /*0f00*/  SYNCS.EXCH.64 URZ, [UR4+0x1d8], UR6 ;  /* 0x0001d80604ff75b2 */ /* 0x0002620008000100 */
[----:B------:R1:W1:Y:S01]  /*0f10*/  SYNCS.EXCH.64 URZ, [UR4+0x1e8], UR6 ;  /* 0x0001e80604ff75b2 */ /* 0x0002620008000100 */
[----:B------:R-:W-:Y:S01]  /*0f20*/  NOP ;  /* 0x0000000000007918 */ /* 0x000fe20000000000 */
.L_x_15:
[----:B------:R-:W-:-:S05]  /*0f30*/  CS2R.32 R2, SR_CgaSize ;  /* 0x0000000000027805 */ /* 0x000fca0000008a00 */
[----:B------:R-:W-:-:S05]  /*0f40*/  IMAD R2, R2, -0xa0, RZ ;  /* 0xffffff6002027824 */ /* 0x000fca00078e02ff */
[----:B------:R-:W-:-:S14]  /*0f50*/  R2UR UR5, R2 ;  /* 0x00000000020572ca */ /* 0x000fdc00000e0000 */
[----:B------:R-:W3:Y:S01]  /*0f60*/  LDCU UR5, c[0x0][UR5+0x2b0] ;  /* 0x00005600050577ac */ /* 0x000ee20008000800 */
[----:B------:R-:W-:Y:S01]  /*0f70*/  I2FP.F32.U32 R2, UR46 ;  /* 0x0000002e00027c45 */ /* 0x000fe20008201000 */
[----:B------:R-:W-:Y:S01]  /*0f80*/  NOP ;  /* 0x0000000000007918 */ /* 0x000fe20000000000 */
[----:B------:R-:W-:Y:S02]  /*0f90*/  I2FP.F32.U32 R0, UR47 ;  /* 0x0000002f00007c45 */ /* 0x000fe40008201000 */
[----:B------:R-:W-:-:S06]  /*0fa0*/  RPCMOV.32 Rpc.LO, R2 ;  /* 0x0000000200007352 */ /* 0x000fcc0000000000 */
[----:B------:R-:W-:-:S05]  /*0fb0*/  CS2R.32 R2, SR_CgaSize ;  /* 0x0000000000027805 */ /* 0x000fca0000008a00 */
[----:B------:R-:W-:-:S05]  /*0fc0*/  IMAD R2, R2, -0xa0, RZ ;  /* 0xffffff6002027824 */ /* 0x000fca00078e02ff */
[----:B-1----:R-:W-:Y:S02]  /*0fd0*/  R2UR UR4, R2 ;  /* 0x00000000020472ca */ /* 0x002fe400000e0000 */
[----:B------:R-:W-:-:S12]  /*0fe0*/  RPCMOV.32 R2, Rpc.LO ;  /* 0x0000000000027353 */ /* 0x000fd80000000000 */
[----:B------:R-:W1:Y:S01]  /*0ff0*/  LDCU UR4, c[0x0][UR4+0x2b4] ;  /* 0x00005680040477ac */ /* 0x000e620008000800 */
[----:B------:R-:W1:Y:S01]  /*1000*/  S2UR UR36, SR_CTAID.Z ;  /* 0x00000000002479c3 */ /* 0x000e620000002700 */
[----:B------:R-:W4:Y:S01]  /*1010*/  LDCU UR19, c[0x0][0xb24] ;  /* 0x00016480ff1377ac */ /* 0x000f220008000800 */
[----:B------:R-:W-:-:S06]  /*1020*/  RPCMOV.32 Rpc.LO, R2 ;  /* 0x0000000200007352 */ /* 0x000fcc0000000000 */
[----:B------:R-:W-:-:S05]  /*1030*/  CS2R.32 R2, SR_CgaSize ;  /* 0x0000000000027805 */ /* 0x000fca0000008a00 */
[----:B------:R-:W-:-:S05]  /*1040*/  IMAD R2, R2, -0xa0, RZ ;  /* 0xffffff6002027824 */ /* 0x000fca00078e02ff */
[----:B------:R-:W-:Y:S02]  /*1050*/  R2UR UR58, R2 ;  /* 0x00000000023a72ca */ /* 0x000fe400000e0000 */
[----:B------:R-:W-:-:S12]  /*1060*/  RPCMOV.32 R2, Rpc.LO ;  /* 0x0000000000027353 */ /* 0x000fd80000000000 */
[----:B------:R-:W2:Y:S01]  /*1070*/  LDCU UR58, c[0x0][UR58+0x2a0] ;  /* 0x000054003a3a77ac */ /* 0x000ea20008000800 */
[----:B------:R-:W-:-:S06]  /*1080*/  RPCMOV.32 Rpc.LO, R2 ;  /* 0x0000000200007352 */ /* 0x000fcc0000000000 */
[----:B------:R-:W-:-:S05]  /*1090*/  CS2R.32 R2, SR_CgaSize ;  /* 0x0000000000027805 */ /* 0x000fca0000008a00 */
[----:B------:R-:W-:-:S05]  /*10a0*/  IMAD R2, R2, -0xa0, RZ ;  /* 0xffffff6002027824 */ /* 0x000fca00078e02ff */
[----:B------:R-:W-:Y:S02]  /*10b0*/  R2UR UR57, R2 ;  /* 0x00000000023972ca */ /* 0x000fe400000e0000 */
[----:B------:R-:W-:-:S12]  /*10c0*/  RPCMOV.32 R2, Rpc.LO ;  /* 0x0000000000027353 */ /* 0x000fd80000000000 */
[----:B------:R-:W2:Y:S01]  /*10d0*/  LDCU UR57, c[0x0][UR57+0x2a4] ;  /* 0x00005480393977ac */ /* 0x000ea20008000800 */
[----:B---3--:R-:W-:Y:S01]  /*10e0*/  FMUL R2, R2, UR5 ;  /* 0x0000000502027c20 */ /* 0x008fe20008400000 */
[----:B-1----:R-:W-:-:S05]  /*10f0*/  FMUL R0, R0, UR4 ;  /* 0x0000000400007c20 */ /* 0x002fca0008400000 */
[----:B------:R-:W1:Y:S01]  /*1100*/  F2I.U32.TRUNC.NTZ R2, R2 ;  /* 0x0000000200027305 */ /* 0x000e62000020f000 */
[----:B----4-:R-:W-:-:S07]  /*1110*/  UISETP.GE.AND UP0, UPT, UR19, 0x1, UPT ;  /* 0x000000011300788c */ /* 0x010fce000bf06270 */
[----:B------:R-:W3:Y:S01]  /*1120*/  F2I.U32.TRUNC.NTZ R0, R0 ;  /* 0x0000000000007305 */ /* 0x000ee2000020f000 */
[----:B-1----:R-:W-:Y:S02]  /*1130*/  R2UR UR4, R2 ;  /* 0x00000000020472ca */ /* 0x002fe400000e0000 */
[----:B---3--:R-:W-:-:S11]  /*1140*/  R2UR UR6, R0 ;  /* 0x00000000000672ca */ /* 0x008fd600000e0000 */
[----:B------:R-:W-:-:S04]  /*1150*/  UIADD3 UR5, UPT, UPT, -UR4, URZ, URZ ;  /* 0x000000ff04057290 */ /* 0x000fc8000fffe1ff */
[----:B--2---:R-:W-:Y:S02]  /*1160*/  UIMAD UR58, UR58, UR5, UR46 ;  /* 0x000000053a3a72a4 */ /* 0x004fe4000f8e022e */
[----:B------:R-:W-:-:S04]  /*1170*/  UIADD3 UR4, UPT, UPT, -UR6, URZ, URZ ;  /* 0x000000ff06047290 */ /* 0x000fc8000fffe1ff */
[----:B------:R-:W-:Y:S01]  /*1180*/  UIMAD UR57, UR57, UR4, UR47 ;  /* 0x00000004393972a4 */ /* 0x000fe2000f8e022f */
[----:B------:R-:W-:Y:S06]  /*1190*/  BAR.SYNC.DEFER_BLOCKING 0x0 ;  /* 0x0000000000007b1d */ /* 0x000fec0000010000 */
[----:B------:R-:W-:Y:S05]  /*11a0*/  BRA.U !UP0, `(.L_x_16) ;  /* 0x0000000108d47547 */ /* 0x000fea000b800000 */
[----:B------:R-:W1:Y:S01]  /*11b0*/  LDCU.128 UR20, c[0x0][0xb10] ;  /* 0x00016200ff1477ac */ /* 0x000e620008000c00 */
[----:B------:R-:W2:Y:S01]  /*11c0*/  LDCU UR6, c[0x0][0x370] ;  /* 0x00006e00ff0677ac */ /* 0x000ea20008000800 */
[----:B------:R-:W3:Y:S01]  /*11d0*/  LDCU UR4, c[0x0][0x374] ;  /* 0x00006e80ff0477ac */ /* 0x000ee20008000800 */
[----:B------:R-:W4:Y:S01]  /*11e0*/  LDCU UR24, c[0x0][0xb0c] ;  /* 0x00016180ff1877ac */ /* 0x000f220008000800 */
[----:B------:R-:W4:Y:S01]  /*11f0*/  LDCU UR5, c[0x0][0xb20] ;  /* 0x00016400ff0577ac */ /* 0x000f220008000800 */
[----:B------:R-:W4:Y:S01]  /*1200*/  LDCU.64 UR16, c[0x0][0xb28] ;  /* 0x00016500ff1077ac */ /* 0x000f220008000a00 */
[----:B-1----:R-:W-:Y:S02]  /*1210*/  UISETP.NE.AND UP0, UPT, UR22, 0x1, UPT ;  /* 0x000000011600788c */ /* 0x002fe4000bf05270 */
[----:B---3--:R-:W-:Y:S02]  /*1220*/  UIMAD.WIDE.U32 UR8, UR4, UR23, URZ ;  /* 0x00000017040872a5 */ /* 0x008fe4000f8e00ff */
[----:B--2---:R-:W-:-:S02]  /*1230*/  UIMAD.WIDE.U32 UR10, UR6, UR20, URZ ;  /* 0x00000014060a72a5 */ /* 0x004fc4000f8e00ff */
[----:B----4-:R-:W-:Y:S02]  /*1240*/  UISETP.NE.AND UP1, UPT, UR24, 0x1, UPT ;  /* 0x000000011800788c */ /* 0x010fe4000bf25270 */
[----:B------:R-:W-:Y:S01]  /*1250*/  UISETP.NE.AND UP4, UPT, UR19, 0x1, UPT ;  /* 0x000000011300788c */ /* 0x000fe2000bf85270 */
[----:B------:R-:W-:Y:S02]  /*1260*/  UMOV UR8, UR9 ;  /* 0x0000000900087c82 */ /* 0x000fe40008000000 */
[----:B------:R-:W-:Y:S01]  /*1270*/  UMOV UR10, UR11 ;  /* 0x0000000b000a7c82 */ /* 0x000fe20008000000 */
[----:B------:R-:W-:Y:S02]  /*1280*/  @UP0 USHF.R.U32.HI UR4, URZ, UR5, UR8 ;  /* 0x00000005ff040299 */ /* 0x000fe40008011608 */
[----:B------:R-:W-:Y:S02]  /*1290*/  UIMAD.WIDE.U32 UR12, UR47, UR23, URZ ;  /* 0x000000172f0c72a5 */ /* 0x000fe4000f8e00ff */
[----:B------:R-:W-:-:S02]  /*12a0*/  UIMAD.WIDE.U32 UR8, UR4, UR16, URZ ;  /* 0x00000010040872a5 */ /* 0x000fc4000f8e00ff */
[----:B------:R-:W-:Y:S02]  /*12b0*/  @UP1 USHF.R.U32.HI UR6, URZ, UR21, UR10 ;  /* 0x00000015ff061299 */ /* 0x000fe4000801160a */
[----:B------:R-:W-:Y:S02]  /*12c0*/  UIMAD.WIDE.U32 UR14, UR46, UR20, URZ ;  /* 0x000000142e0e72a5 */ /* 0x000fe4000f8e00ff */
[----:B------:R-:W-:Y:S01]  /*12d0*/  UIMAD.WIDE.U32 UR10, UR6, UR16, URZ ;  /* 0x00000010060a72a5 */ /* 0x000fe2000f8e00ff */
[----:B------:R-:W-:Y:S01]  /*12e0*/  UMOV UR12, UR13 ;  /* 0x0000000d000c7c82 */ /* 0x000fe20008000000 */
[----:B------:R-:W-:Y:S01]  /*12f0*/  UMOV UR8, UR9 ;  /* 0x0000000900087c82 */ /* 0x000fe20008000000 */
[----:B------:R-:W-:Y:S02]  /*1300*/  USHF.R.U32.HI UR12, URZ, UR5, UR12 ;  /* 0x00000005ff0c7299 */ /* 0x000fe4000801160c */
[----:B------:R-:W-:Y:S01]  /*1310*/  @UP4 USHF.R.U32.HI UR4, URZ, UR17, UR8 ;  /* 0x00000011ff044299 */ /* 0x000fe20008011608 */
[----:B------:R-:W-:Y:S01]  /*1320*/  UMOV UR14, UR15 ;  /* 0x0000000f000e7c82 */ /* 0x000fe20008000000 */
[----:B------:R-:W-:Y:S01]  /*1330*/  UMOV UR10, UR11 ;  /* 0x0000000b000a7c82 */ /* 0x000fe20008000000 */
[----:B------:R-:W-:-:S02]  /*1340*/  USHF.R.U32.HI UR14, URZ, UR21, UR14 ;  /* 0x00000015ff0e7299 */ /* 0x000fc4000801160e */
[----:B------:R-:W-:Y:S02]  /*1350*/  USEL UR5, UR47, UR12, !UP0 ;  /* 0x0000000c2f057287 */ /* 0x000fe4000c000000 */
[----:B------:R-:W-:Y:S02]  /*1360*/  @UP4 USHF.R.U32.HI UR6, URZ, UR17, UR10 ;  /* 0x00000011ff064299 */ /* 0x000fe4000801160a */
[----:B------:R-:W-:Y:S02]  /*1370*/  UIMAD UR7, UR4, UR19, URZ ;  /* 0x00000013040772a4 */ /* 0x000fe4000f8e02ff */
[----:B------:R-:W-:Y:S02]  /*1380*/  USEL UR4, UR46, UR14, !UP1 ;  /* 0x0000000e2e047287 */ /* 0x000fe4000c800000 */
[----:B------:R-:W-:Y:S02]  /*1390*/  UIMAD UR10, UR6, UR19, URZ ;  /* 0x00000013060a72a4 */ /* 0x000fe4000f8e02ff */
[----:B------:R-:W-:-:S02]  /*13a0*/  UISETP.GE.AND UP0, UPT, UR5, UR7, UPT ;  /* 0x000000070500728c */ /* 0x000fc4000bf06270 */
[----:B------:R-:W-:Y:S02]  /*13b0*/  UIMAD.WIDE.U32 UR8, UR5, UR16, URZ ;  /* 0x00000010050872a5 */ /* 0x000fe4000f8e00ff */
[----:B------:R-:W-:Y:S02]  /*13c0*/  UISETP.GE.OR UP0, UPT, UR4, UR10, UP0 ;  /* 0x0000000a0400728c */ /* 0x000fe40008706670 */
[----:B------:R-:W-:Y:S02]  /*13d0*/  UIMAD.WIDE.U32 UR10, UR4, UR16, URZ ;  /* 0x00000010040a72a5 */ /* 0x000fe4000f8e00ff */
[----:B------:R-:W-:Y:S01]  /*13e0*/  UIADD3 UR10, UPT, UPT, -UR4, URZ, URZ ;  /* 0x000000ff040a7290 */ /* 0x000fe2000fffe1ff */
[----:B------:R-:W-:Y:S01]  /*13f0*/  UMOV UR8, UR9 ;  /* 0x0000000900087c82 */ /* 0x000fe20008000000 */
[----:B------:R-:W-:Y:S02]  /*1400*/  UIADD3 UR9, UPT, UPT, -UR5, URZ, URZ ;  /* 0x000000ff05097290 */ /* 0x000fe4000fffe1ff */
[----:B------:R-:W-:-:S03]  /*1410*/  USHF.R.U32.HI UR8, URZ, UR17, UR8 ;  /* 0x00000011ff087299 */ /* 0x000fc60008011608 */
[----:B------:R-:W-:Y:S01]  /*1420*/  @!UP0 UMOV UR7, UR11 ;  /* 0x0000000b00078c82 */ /* 0x000fe20008000000 */
[----:B------:R-:W-:Y:S02]  /*1430*/  UIMAD UR47, UR22, UR9, UR47 ;  /* 0x00000009162f72a4 */ /* 0x000fe4000f8e022f */
[----:B------:R-:W-:Y:S02]  /*1440*/  USEL UR8, UR5, UR8, !UP4 ;  /* 0x0000000805087287 */ /* 0x000fe4000e000000 */
[----:B------:R-:W-:Y:S02]  /*1450*/  @!UP0 USHF.R.U32.HI UR7, URZ, UR17, UR7 ;  /* 0x00000011ff078299 */ /* 0x000fe40008011607 */
[----:B------:R-:W-:Y:S02]  /*1460*/  UIADD3 UR9, UPT, UPT, -UR8, URZ, URZ ;  /* 0x000000ff08097290 */ /* 0x000fe4000fffe1ff */
[----:B------:R-:W-:Y:S02]  /*1470*/  @!UP0 USEL UR7, UR4, UR7, !UP4 ;  /* 0x0000000704078287 */ /* 0x000fe4000e000000 */
[----:B------:R-:W-:-:S02]  /*1480*/  UIMAD UR9, UR19, UR9, UR5 ;  /* 0x00000009130972a4 */ /* 0x000fc4000f8e0205 */
[----:B------:R-:W-:Y:S02]  /*1490*/  @!UP0 UIADD3 UR8, UPT, UPT, UR8, -UR7, URZ ;  /* 0x8000000708088290 */ /* 0x000fe4000fffe0ff */
[----:B------:R-:W-:Y:S02]  /*14a0*/  @!UP0 UIMAD UR7, UR9, UR6, UR7 ;  /* 0x00000006090782a4 */ /* 0x000fe4000f8e0207 */
[----:B------:R-:W-:Y:S02]  /*14b0*/  @!UP0 UIMAD UR5, UR8, UR19, UR4 ;  /* 0x00000013080582a4 */ /* 0x000fe4000f8e0204 */
[----:B------:R-:W-:Y:S02]  /*14c0*/  UIMAD UR6, UR24, UR10, UR46 ;  /* 0x0000000a180672a4 */ /* 0x000fe4000f8e022e */
[----:B------:R-:W-:Y:S01]  /*14d0*/  UIMAD UR47, UR5, UR22, UR47 ;  /* 0x00000016052f72a4 */ /* 0x000fe2000f8e022f */
[----:B------:R-:W-:Y:S02]  /*14e0*/  @!UP0 UMOV UR4, UR7 ;  /* 0x0000000700048c82 */ /* 0x000fe40008000000 */
[----:B------:R-:W-:-:S12]  /*14f0*/  UIMAD UR46, UR4, UR24, UR6 ;  /* 0x00000018042e72a4 */ /* 0x000fd8000f8e0206 */
.L_x_16:
[----:B------:R-:W1:Y:S01]  /*1500*/  LDCU UR4, c[0x0][0xb30] ;  /* 0x00016600ff0477ac */ /* 0x000e620008000800 */
[----:B------:R-:W2:Y:S01]  /*1510*/  S2UR UR5, SR_CgaCtaId ;  /* 0x00000000000579c3 */ /* 0x000ea20000008800 */
[----:B-1----:R-:W-:-:S09]  /*1520*/  UISETP.NE.AND UP0, UPT, UR4, 0x1, UPT ;  /* 0x000000010400788c */ /* 0x002fd2000bf05270 */
[----:B--2---:R-:W-:Y:S05]  /*1530*/  BRA.U UP0, `(.L_x_17) ;  /* 0x0000000100447547 */ /* 0x004fea000b800000 */
[----:B------:R-:W1:Y:S01]  /*1540*/  LDCU.128 UR12, c[0x0][0xb10] ;  /* 0x00016200ff0c77ac */ /* 0x000e620008000c00 */
[----:B------:R-:W2:Y:S01]  /*1550*/  LDCU UR10, c[0x0][0xb0c] ;  /* 0x00016180ff0a77ac */ /* 0x000ea20008000800 */
[----:B------:R-:W3:Y:S01]  /*1560*/  LDCU UR4, c[0x0][0xb20] ;  /* 0x00016400ff0477ac */ /* 0x000ee20008000800 */
[----:B-1----:R-:W-:Y:S02]  /*1570*/  UIMAD.WIDE.U32 UR8, UR46, UR12, URZ ;  /* 0x0000000c2e0872a5 */ /* 0x002fe4000f8e00ff */
[----:B------:R-:W-:Y:S02]  /*1580*/  UIMAD.WIDE.U32 UR6, UR47, UR15, URZ ;  /* 0x0000000f2f0672a5 */ /* 0x000fe4000f8e00ff */
[----:B--2---:R-:W-:Y:S02]  /*1590*/  UISETP.NE.AND UP1, UPT, UR10, 0x1, UPT ;  /* 0x000000010a00788c */ /* 0x004fe4000bf25270 */
[----:B------:R-:W-:Y:S01]  /*15a0*/  UISETP.NE.AND UP0, UPT, UR14, 0x1, UPT ;  /* 0x000000010e00788c */ /* 0x000fe2000bf05270 */
[----:B------:R-:W-:-:S02]  /*15b0*/  UMOV UR8, UR9 ;  /* 0x0000000900087c82 */ /* 0x000fc40008000000 */
[----:B------:R-:W-:Y:S01]  /*15c0*/  UMOV UR6, UR7 ;  /* 0x0000000700067c82 */ /* 0x000fe20008000000 */
[----:B------:R-:W-:Y:S02]  /*15d0*/  USHF.R.U32.HI UR8, URZ, UR13, UR8 ;  /* 0x0000000dff087299 */ /* 0x000fe40008011608 */
[----:B---3--:R-:W-:Y:S02]  /*15e0*/  USHF.R.U32.HI UR4, URZ, UR4, UR6 ;  /* 0x00000004ff047299 */ /* 0x008fe40008011606 */
[----:B------:R-:W-:Y:S02]  /*15f0*/  USEL UR6, UR46, UR8, !UP1 ;  /* 0x000000082e067287 */ /* 0x000fe4000c800000 */
[----:B------:R-:W-:-:S04]  /*1600*/  USEL UR4, UR47, UR4, !UP0 ;  /* 0x000000042f047287 */ /* 0x000fc8000c000000 */
[----:B------:R-:W-:Y:S02]  /*1610*/  UIADD3 UR7, UPT, UPT, UR6, -UR4, URZ ;  /* 0x8000000406077290 */ /* 0x000fe4000fffe0ff */
[----:B------:R-:W-:Y:S02]  /*1620*/  UIADD3 UR4, UPT, UPT, -UR6, UR4, URZ ;  /* 0x0000000406047290 */ /* 0x000fe4000fffe1ff */
[----:B------:R-:W-:Y:S02]  /*1630*/  UIMAD UR47, UR7, UR14, UR47 ;  /* 0x0000000e072f72a4 */ /* 0x000fe4000f8e022f */
[----:B------:R-:W-:-:S12]  /*1640*/  UIMAD UR46, UR4, UR10, UR46 ;  /* 0x0000000a042e72a4 */ /* 0x000fd8000f8e022e */
.L_x_17:
[----:B------:R-:W-:Y:S01]  /*1650*/  BAR.SYNC.DEFER_BLOCKING 0x0 ;  /* 0x0000000000007b1d */ /* 0x000fe20000010000 */
[----:B------:R-:W-:Y:S01]  /*1660*/  UISETP.NE.AND UP0, UPT, UR18, 0x2, UPT ;  /* 0x000000021200788c */ /* 0x000fe2000bf05270 */
[----:B------:R-:W-:Y:S02]  /*1670*/  ISETP.NE.OR P3, PT, R3, 0x2, !P3 ;  /* 0x000000020300780c */ /* 0x000fe40005f65670 */
[----:B------:R-:W-:Y:S02]  /*1680*/  LOP3.LUT R0, R229, 0x1f, RZ, 0xc0, !PT ;  /* 0x0000001fe5007812 */ /* 0x000fe400078ec0ff */
[----:B------:R-:W1:Y:S04]  /*1690*/  LDCU UR41, c[0x0][0xb24] ;  /* 0x00016480ff2977ac */ /* 0x000e680008000800 */
[----:B------:R-:W-:Y:S05]  /*16a0*/  BRA.U UP0, `(.L_x_18) ;  /* 0x0000001900ec7547 */ /* 0x000fea000b800000 */
[----:B------:R-:W2:Y:S01]  /*16b0*/  LDCU UR7, c[0x0][0x38c] ;  /* 0x00007180ff0777ac */ /* 0x000ea20008000800 */
[----:B------:R-:W-:Y:S01]  /*16c0*/  PLOP3.LUT P1, PT, PT, PT, UP3, 0x80, 0x8 ;  /* 0x000000000008781c */ /* 0x000fe20003f2f038 */
[----:B------:R-:W-:Y:S01]  /*16d0*/  IMAD.MOV.U32 R12, RZ, RZ, 0x1 ;  /* 0x00000001ff0c7424 */ /* 0x000fe200078e00ff */
[----:B------:R-:W-:Y:S02]  /*16e0*/  ISETP.EQ.OR P2, PT, R0, RZ, P3 ;  /* 0x000000ff0000720c */ /* 0x000fe40001f42670 */
[----:B------:R-:W-:Y:S02]  /*16f0*/  CS2R R10, SRZ ;  /* 0x00000000000a7805 */ /* 0x000fe4000001ff00 */
[----:B------:R-:W-:Y:S01]  /*1700*/  PLOP3.LUT P1, PT, P1, PT, PT, 0x8, 0x80 ;  /* 0x000000000080781c */ /* 0x000fe20000f2e170 */
[----:B------:R-:W-:Y:S01]  /*1710*/  IMAD.MOV.U32 R9, RZ, RZ, RZ ;  /* 0x000000ffff097224 */ /* 0x000fe200078e00ff */
[----:B------:R-:W3:Y:S01]  /*1720*/  LDCU UR38, c[0x0][0x370] ;  /* 0x00006e00ff2677ac */ /* 0x000ee20008000800 */
[----:B------:R-:W-:Y:S01]  /*1730*/  IMAD.MOV.U32 R8, RZ, RZ, 0x1 ;  /* 0x00000001ff087424 */ /* 0x000fe200078e00ff */
[----:B------:R-:W4:Y:S01]  /*1740*/  LDCU.64 UR26, c[0x0][0x348] ;  /* 0x00006900ff1a77ac */ /* 0x000f220008000a00 */
[----:B------:R-:W1:Y:S01]  /*1750*/  LDCU UR37, c[0x0][0x374] ;  /* 0x00006e80ff2577ac */ /* 0x000e620008000800 */
[----:B--2---:R-:W-:-:S02]  /*1760*/  UIADD3 UR6, UPT, UPT, UR7, 0x1f, URZ ;  /* 0x0000001f07067890 */ /* 0x004fc4000fffe0ff */
[----:B------:R-:W-:Y:S02]  /*1770*/  UIADD3 UR43, UPT, UPT, UR7, 0x3e, URZ ;  /* 0x0000003e072b7890 */ /* 0x000fe4000fffe0ff */
[----:B------:R-:W-:-:S04]  /*1780*/  USHF.R.S32.HI UR4, URZ, 0x1f, UR6 ;  /* 0x0000001fff047899 */ /* 0x000fc80008011406 */
[----:B------:R-:W-:Y:S02]  /*1790*/  ULEA.HI UR4, UR4, UR6, URZ, 0x5 ;  /* 0x0000000604047291 */ /* 0x000fe4000f8f28ff */
[----:B------:R-:W-:Y:S02]  /*17a0*/  UIADD3 UR6, UPT, UPT, UR7, -0x1, URZ ;  /* 0xffffffff07067890 */ /* 0x000fe4000fffe0ff */
[----:B------:R-:W-:Y:S02]  /*17b0*/  USHF.R.S32.HI UR40, URZ, 0x5, UR4 ;  /* 0x00000005ff287899 */ /* 0x000fe40008011404 */
[----:B------:R-:W-:Y:S02]  /*17c0*/  UISETP.GE.U32.AND UP1, UPT, UR6, -0x3f, UPT ;  /* 0xffffffc10600788c */ /* 0x000fe4000bf26070 */
[----:B------:R-:W-:Y:S01]  /*17d0*/  UISETP.LT.U32.AND UP0, UPT, UR40, 0x15, UPT ;  /* 0x000000152800788c */ /* 0x000fe2000bf01070 */
[----:B------:R-:W-:-:S03]  /*17e0*/  UMOV UR7, URZ ;  /* 0x000000ff00077c82 */ /* 0x000fc60008000000 */
[----:B------:R-:W-:-:S04]  /*17f0*/  USEL UR39, UR40, 0x15, UP0 ;  /* 0x0000001528277887 */ /* 0x000fc80008000000 */
[----:B------:R-:W-:Y:S02]  /*1800*/  UIADD3 UR21, UPT, UPT, UR39, -0x1, URZ ;  /* 0xffffffff27157890 */ /* 0x000fe4000fffe0ff */
[----:B------:R-:W-:Y:S02]  /*1810*/  @UP1 UIADD3 UR21, UPT, UPT, UR39, URZ, URZ ;  /* 0x000000ff27151290 */ /* 0x000fe4000fffe0ff */
[----:B------:R-:W-:Y:S02]  /*1820*/  UIADD3 UR42, UPT, UPT, UR40, -UR39, URZ ;  /* 0x80000027282a7290 */ /* 0x000fe4000fffe0ff */
[----:B-1-34-:R-:W-:-:S12]  /*1830*/  UIADD3 UR21, UPT, UPT, UR21, 0x1, URZ ;  /* 0x0000000115157890 */ /* 0x01afd8000fffe0ff */
.L_x_36:
[----:B------:R-:W-:Y:S01]  /*1840*/  UISETP.NE.AND UP0, UPT, UR5, URZ, UPT ;  /* 0x000000ff0500728c */ /* 0x000fe2000bf05270 */
[----:B-1----:R-:W1:Y:S08]  /*1850*/  S2UR UR5, SR_CgaCtaId ;  /* 0x00000000000579c3 */ /* 0x002e700000008800 */
[----:B------:R-:W-:Y:S05]  /*1860*/  BRA.U UP0, `(.L_x_19) ;  /* 0x0000000100347547 */ /* 0x000fea000b800000 */
[----:B------:R-:W2:Y:S01]  /*1870*/  S2R R0, SR_CgaCtaId ;  /* 0x0000000000007919 */ /* 0x000ea20000008800 */
[----:B------:R-:W-:Y:S02]  /*1880*/  MOV R3, 0x400 ;  /* 0x0000040000037802 */ /* 0x000fe40000000f00 */
[----:B------:R-:W-:Y:S02]  /*1890*/  SHF.L.U32 R2, R8, 0x1f, RZ ;  /* 0x0000001f08027819 */ /* 0x000fe400000006ff */
[----:B--2---:R-:W-:-:S05]  /*18a0*/  LEA R0, R0, R3, 0x18 ;  /* 0x0000000300007211 */ /* 0x004fca00078ec0ff */
[----:B------:R-:W-:-:S04]  /*18b0*/  IMAD R3, R9, 0x8, R0 ;  /* 0x0000000809037824 */ /* 0x000fc800078e0200 */
[----:B------:R-:W2:Y:S02]  /*18c0*/  SYNCS.PHASECHK.TRANS64.TRYWAIT P0, [R3+URZ+0x1e0], R2 ;  /* 0x0001e002030075a7 */ /* 0x000ea400080011ff */
[----:B--2---:R-:W-:Y:S05]  /*18d0*/  @!P0 BRA `(.L_x_20) ;  /* 0x00000078009c8947 */ /* 0x004fea0003800000 */
.L_x_118:
[----:B------:R-:W-:Y:S01]  /*18e0*/  VIADD R9, R9, 0x1 ;  /* 0x0000000109097836 */ /* 0x000fe20000000000 */
[----:B------:R2:W-:Y:S04]  /*18f0*/  SYNCS.ARRIVE.TRANS64.A1T0 RZ, [R3+URZ+0x1d0], RZ ;  /* 0x0001d0ff03ff79a7 */ /* 0x0005e800081000ff */
[----:B------:R-:W-:-:S04]  /*1900*/  ISETP.NE.AND P0, PT, R9, 0x2, PT ;  /* 0x000000020900780c */ /* 0x000fc80003f05270 */
[----:B------:R-:W-:Y:S02]  /*1910*/  SEL R9, R9, RZ, P0 ;  /* 0x000000ff09097207 */ /* 0x000fe40000000000 */
[----:B--2---:R-:W-:-:S04]  /*1920*/  SEL R3, RZ, 0x1, P0 ;  /* 0x00000001ff037807 */ /* 0x004fc80000000000 */
[----:B------:R-:W-:-:S07]  /*1930*/  LOP3.LUT R8, R8, R3, RZ, 0x3c, !PT ;  /* 0x0000000308087212 */ /* 0x000fce00078e3cff */
.L_x_19:
[----:B------:R-:W-:Y:S01]  /*1940*/  UMOV UR4, 0x400 ;  /* 0x0000040000047882 */ /* 0x000fe20000000000 */
[----:B------:R-:W-:Y:S01]  /*1950*/  SHF.L.U32 R0, R12, 0x1f, RZ ;  /* 0x0000001f0c007819 */ /* 0x000fe200000006ff */
[----:B-1----:R-:W-:Y:S02]  /*1960*/  ULEA UR4, UR5, UR4, 0x18 ;  /* 0x0000000405047291 */ /* 0x002fe4000f8ec0ff */
[----:B------:R-:W-:Y:S02]  /*1970*/  UISETP.GE.U32.AND UP0, UPT, UR43, 0x3f, UPT ;  /* 0x0000003f2b00788c */ /* 0x000fe4000bf06070 */
[----:B------:R-:W-:Y:S02]  /*1980*/  ULEA UR6, UR7, UR4, 0x3 ;  /* 0x0000000407067291 */ /* 0x000fe4000f8e18ff */
[----:B------:R-:W-:Y:S02]  /*1990*/  USHF.L.U32 UR35, UR46, 0x6, URZ ;  /* 0x000000062e237899 */ /* 0x000fe400080006ff */
[----:B------:R-:W-:Y:S01]  /*19a0*/  UIMAD UR11, UR47, 0xe0, URZ ;  /* 0x000000e02f0b78a4 */ /* 0x000fe2000f8e02ff */
[----:B------:R-:W-:-:S04]  /*19b0*/  UMOV UR14, URZ ;  /* 0x000000ff000e7c82 */ /* 0x000fc80008000000 */
[----:B------:R1:W2:Y:S01]  /*19c0*/  SYNCS.PHASECHK.TRANS64.TRYWAIT P0, [UR6+0xa8], R0 ;  /* 0x0000a800ff0075a7 */ /* 0x0002a20008001106 */
[----:B------:R-:W-:Y:S06]  /*19d0*/  BRA.U !UP0, `(.L_x_21) ;  /* 0x0000000108a87547 */ /* 0x000fec000b800000 */
[----:B------:R-:W-:Y:S01]  /*19e0*/  UMOV UR13, URZ ;  /* 0x000000ff000d7c82 */ /* 0x000fe20008000000 */
[----:B------:R-:W-:-:S05]  /*19f0*/  UMOV UR6, UR7 ;  /* 0x0000000700067c82 */ /* 0x000fca0008000000 */
.L_x_26:
[----:B--2---:R-:W-:Y:S01]  /*1a00*/  @!P3 MOV R2, 0x2400 ;  /* 0x000024000002b802 */ /* 0x004fe20000000f00 */
[----:B------:R-:W-:Y:S01]  /*1a10*/  ULEA UR33, UR6, UR4, 0x3 ;  /* 0x0000000406217291 */ /* 0x000fe2000f8e18ff */
[----:B--234-:R-:W-:Y:S11]  /*1a20*/  @P0 BRA `(.L_x_22) ;  /* 0x00000000000c0947 */ /* 0x01cff60003800000 */
[----:B------:R-:W-:Y:S04]  /*1a30*/  SHF.L.U32 R3, R12, 0x1f, RZ ;  /* 0x0000001f0c037819 */ /* 0x000fe800000006ff */
[----:B------:R-:W2:Y:S02]  /*1a40*/  SYNCS.PHASECHK.TRANS64.TRYWAIT P0, [UR33+0xa8], R3 ;  /* 0x0000a803ff0075a7 */ /* 0x000ea40008001121 */
[----:B--2---:R-:W-:Y:S05]  /*1a50*/  @!P0 BRA `(.L_x_23) ;  /* 0x0000007800508947 */ /* 0x004fea0003800000 */
.L_x_22:
[----:B------:R2:W-:Y:S01]  /*1a60*/  @!P3 SYNCS.ARRIVE.TRANS64 RZ, [UR33], R2 ;  /* 0x00000002ffffb9a7 */ /* 0x0005e20008000021 */
[----:B------:R-:W-:Y:S04]  /*1a70*/  BSSY.RECONVERGENT B0, `(.L_x_24) ;  /* 0x0000003000007945 */ /* 0x000fe80003800200 */
[----:B------:R-:W-:Y:S05]  /*1a80*/  @P2 BRA `(.L_x_25) ;  /* 0x0000000000042947 */ /* 0x000fea0003800000 */
[----:B------:R-:W-:Y:S05]  /*1a90*/  BPT.TRAP 0x1 ;  /* 0x000000040000795c */ /* 0x000fea0000300000 */
.L_x_25:
[----:B------:R-:W-:Y:S05]  /*1aa0*/  BSYNC.RECONVERGENT B0 ;  /* 0x0000000000007941 */ /* 0x000fea0003800200 */
.L_x_24:
[----:B------:R-:W-:Y:S02]  /*1ab0*/  UIADD3 UR7, UPT, UPT, UR6, 0x1, URZ ;  /* 0x0000000106077890 */ /* 0x000fe4000fffe0ff */
[----:B------:R-:W-:Y:S02]  /*1ac0*/  UIADD3 UR16, UP1, UPT, UR26, 0x80, URZ ;  /* 0x000000801a107890 */ /* 0x000fe4000ff3e0ff */
[----:B------:R-:W-:Y:S02]  /*1ad0*/  UISETP.NE.AND UP0, UPT, UR7, 0x15, UPT ;  /* 0x000000150700788c */ /* 0x000fe4000bf05270 */
[----:B------:R-:W-:Y:S02]  /*1ae0*/  ULEA UR32, UR6, UR4, 0xb ;  /* 0x0000000406207291 */ /* 0x000fe4000f8e58ff */
[----:B------:R-:W-:Y:S02]  /*1af0*/  USEL UR9, URZ, 0x1, UP0 ;  /* 0x00000001ff097887 */ /* 0x000fe40008000000 */
[----:B------:R-:W-:Y:S02]  /*1b00*/  USEL UR7, UR7, URZ, UP0 ;  /* 0x000000ff07077287 */ /* 0x000fe40008000000 */
[----:B------:R-:W-:Y:S02]  /*1b10*/  USHF.L.U32 UR34, UR13, 0x5, URZ ;  /* 0x000000050d227899 */ /* 0x000fe400080006ff */
[----:B------:R-:W-:Y:S01]  /*1b20*/  ULEA UR8, UR7, UR4, 0x3 ;  /* 0x0000000407087291 */ /* 0x000fe2000f8e18ff */
[----:B------:R-:W-:Y:S01]  /*1b30*/  LOP3.LUT R12, R12, UR9, RZ, 0x3c, !PT ;  /* 0x000000090c0c7c12 */ /* 0x000fe2000f8e3cff */
[----:B------:R-:W-:Y:S02]  /*1b40*/  UIADD3.X UR17, UPT, UPT, URZ, UR27, URZ, UP1, !UPT ;  /* 0x0000001bff117290 */ /* 0x000fe40008ffe4ff */
[----:B------:R-:W-:Y:S01]  /*1b50*/  UIADD3 UR32, UPT, UPT, UR32, 0x7400, URZ ;  /* 0x0000740020207890 */ /* 0x000fe2000fffe0ff */
[----:B-1----:R-:W-:Y:S01]  /*1b60*/  SHF.L.U32 R0, R12, 0x1f, RZ ;  /* 0x0000001f0c007819 */ /* 0x002fe200000006ff */
[----:B------:R-:W-:Y:S02]  /*1b70*/  UIADD3 UR14, UP0, UPT, UR26, 0x180, URZ ;  /* 0x000001801a0e7890 */ /* 0x000fe4000ff1e0ff */
[----:B------:R-:W-:Y:S01]  /*1b80*/  UIADD3 UR13, UPT, UPT, UR13, 0x1, URZ ;  /* 0x000000010d0d7890 */ /* 0x000fe2000fffe0ff */
[----:B------:R3:W4:Y:S01]  /*1b90*/  SYNCS.PHASECHK.TRANS64.TRYWAIT P0, [UR8+0xa8], R0 ;  /* 0x0000a800ff0075a7 */ /* 0x0007220008001108 */
[----:B------:R-:W-:Y:S01]  /*1ba0*/  UIMAD UR8, UR6, 0x1c00, UR4 ;  /* 0x00001c00060878a4 */ /* 0x000fe2000f8e0204 */
[----:B------:R-:W-:Y:S01]  /*1bb0*/  UMOV UR18, 0x0 ;  /* 0x0000000000127882 */ /* 0x000fe20000000000 */
[----:B------:R-:W-:Y:S02]  /*1bc0*/  UMOV UR19, 0x10000000 ;  /* 0x1000000000137882 */ /* 0x000fe40000000000 */
[----:B------:R-:W-:Y:S01]  /*1bd0*/  UIADD3 UR8, UPT, UPT, UR8, 0x11c00, URZ ;  /* 0x00011c0008087890 */ /* 0x000fe2000fffe0ff */
[----:B------:R-:W-:Y:S01]  /*1be0*/  UTMALDG.3D [UR32], [UR16], desc[UR18] ;  /* 0x00001220100075b4 */ /* 0x000fe20008011000 */
[----:B------:R-:W-:Y:S01]  /*1bf0*/  UIADD3.X UR15, UPT, UPT, URZ, UR27, URZ, UP0, !UPT ;  /* 0x0000001bff0f7290 */ /* 0x000fe200087fe4ff */
[----:B------:R-:W-:Y:S01]  /*1c00*/  UMOV UR12, UR36 ;  /* 0x00000024000c7c82 */ /* 0x000fe20008000000 */
[----:B------:R-:W-:Y:S01]  /*1c10*/  UMOV UR9, UR33 ;  /* 0x0000002100097c82 */ /* 0x000fe20008000000 */
[----:B------:R-:W-:Y:S01]  /*1c20*/  UMOV UR10, UR34 ;  /* 0x00000022000a7c82 */ /* 0x000fe20008000000 */
[----:B------:R-:W-:Y:S01]  /*1c30*/  UISETP.NE.AND UP0, UPT, UR13, UR21, UPT ;  /* 0x000000150d00728c */ /* 0x000fe2000bf05270 */
[----:B------:R-:W-:Y:S04]  /*1c40*/  UMOV UR6, UR7 ;  /* 0x0000000700067c82 */ /* 0x000fe80008000000 */
[----:B------:R1:W-:Y:S02]  /*1c50*/  UTMALDG.3D [UR8], [UR14], desc[UR18] ;  /* 0x000012080e0075b4 */ /* 0x0003e40008011000 */
[----:B-1----:R-:W-:Y:S02]  /*1c60*/  UMOV UR14, UR21 ;  /* 0x00000015000e7c82 */ /* 0x002fe40008000000 */
[----:B------:R-:W-:Y:S05]  /*1c70*/  BRA.U UP0, `(.L_x_26) ;  /* 0xfffffffd00607547 */ /* 0x000fea000b83ffff */
.L_x_21:
[----:B------:R-:W-:Y:S01]  /*1c80*/  ULEA UR6, UR7, UR4, 0x3 ;  /* 0x0000000407067291 */ /* 0x000fe2000f8e18ff */
[----:B-1-3--:R-:W-:Y:S01]  /*1c90*/  SHF.L.U32 R0, R12, 0x1f, RZ ;  /* 0x0000001f0c007819 */ /* 0x00afe200000006ff */
[----:B------:R-:W-:Y:S01]  /*1ca0*/  @!P1 SYNCS.ARRIVE.TRANS64.A1T0 RZ, [UR4+0x168], RZ ;  /* 0x000168ffffff99a7 */ /* 0x000fe20008100004 */
[----:B------:R-:W-:-:S06]  /*1cb0*/  UISETP.GT.AND UP0, UPT, UR40, UR39, UPT ;  /* 0x000000272800728c */ /* 0x000fcc000bf04270 */
[----:B--2-4-:R1:W2:Y:S03]  /*1cc0*/  SYNCS.PHASECHK.TRANS64.TRYWAIT P0, [UR6+0xa8], R0 ;  /* 0x0000a800ff0075a7 */ /* 0x0142a60008001106 */
[----:B------:R-:W-:Y:S05]  /*1cd0*/  BRA.U !UP0, `(.L_x_27) ;  /* 0x0000000108ac7547 */ /* 0x000fea000b800000 */
[----:B------:R-:W-:Y:S01]  /*1ce0*/  UIADD3 UR13, UPT, UPT, UR42, UR14, URZ ;  /* 0x0000000e2a0d7290 */ /* 0x000fe2000fffe0ff */
[----:B------:R-:W-:-:S11]  /*1cf0*/  UMOV UR6, UR7 ;  /* 0x0000000700067c82 */ /* 0x000fd60008000000 */
.L_x_32:
[----:B--2---:R-:W-:Y:S01]  /*1d00*/  @!P3 MOV R2, 0x2400 ;  /* 0x000024000002b802 */ /* 0x004fe20000000f00 */
[----:B---3--:R-:W-:Y:S01]  /*1d10*/  ULEA UR17, UR6, UR4, 0x3 ;  /* 0x0000000406117291 */ /* 0x008fe2000f8e18ff */
[----:B--2-4-:R-:W-:Y:S11]  /*1d20*/  @P0 BRA `(.L_x_28) ;  /* 0x00000000000c0947 */ /* 0x014ff60003800000 */
[----:B------:R-:W-:Y:S04]  /*1d30*/  SHF.L.U32 R3, R12, 0x1f, RZ ;  /* 0x0000001f0c037819 */ /* 0x000fe800000006ff */
[----:B------:R-:W2:Y:S02]  /*1d40*/  SYNCS.PHASECHK.TRANS64.TRYWAIT P0, [UR17+0xa8], R3 ;  /* 0x0000a803ff0075a7 */ /* 0x000ea40008001111 */
[----:B--2---:R-:W-:Y:S05]  /*1d50*/  @!P0 BRA `(.L_x_29) ;  /* 0x0000007400a88947 */ /* 0x004fea0003800000 */
.L_x_28:
[----:B------:R2:W-:Y:S01]  /*1d60*/  @!P3 SYNCS.ARRIVE.TRANS64 RZ, [UR17], R2 ;  /* 0x00000002ffffb9a7 */ /* 0x0005e20008000011 */
[----:B------:R-:W-:Y:S04]  /*1d70*/  BSSY.RECONVERGENT B0, `(.L_x_30) ;  /* 0x0000003000007945 */ /* 0x000fe80003800200 */
[----:B------:R-:W-:Y:S05]  /*1d80*/  @P2 BRA `(.L_x_31) ;  /* 0x0000000000042947 */ /* 0x000fea0003800000 */
[----:B------:R-:W-:Y:S05]  /*1d90*/  BPT.TRAP 0x1 ;  /* 0x000000040000795c */ /* 0x000fea0000300000 */
.L_x_31:
[----:B------:R-:W-:Y:S05]  /*1da0*/  BSYNC.RECONVERGENT B0 ;  /* 0x0000000000007941 */ /* 0x000fea0003800200 */
.L_x_30:
[----:B------:R-:W-:Y:S02]  /*1db0*/  UIADD3 UR7, UPT, UPT, UR6, 0x1, URZ ;  /* 0x0000000106077890 */ /* 0x000fe4000fffe0ff */
[----:B------:R-:W-:Y:S02]  /*1dc0*/  ULEA UR16, UR6, UR4, 0xb ;  /* 0x0000000406107291 */ /* 0x000fe4000f8e58ff */
[----:B------:R-:W-:Y:S02]  /*1dd0*/  UISETP.NE.AND UP0, UPT, UR7, 0x15, UPT ;  /* 0x000000150700788c */ /* 0x000fe4000bf05270 */
[----:B------:R-:W-:Y:S02]  /*1de0*/  UIADD3 UR24, UP1, UPT, UR26, 0x80, URZ ;  /* 0x000000801a187890 */ /* 0x000fe4000ff3e0ff */
[----:B------:R-:W-:Y:S02]  /*1df0*/  USEL UR9, URZ, 0x1, UP0 ;  /* 0x00000001ff097887 */ /* 0x000fe40008000000 */
[----:B------:R-:W-:Y:S02]  /*1e00*/  USEL UR7, UR7, URZ, UP0 ;  /* 0x000000ff07077287 */ /* 0x000fe40008000000 */
[----:B------:R-:W-:Y:S02]  /*1e10*/  USHF.L.U32 UR18, UR14, 0x5, URZ ;  /* 0x000000050e127899 */ /* 0x000fe400080006ff */
[----:B------:R-:W-:Y:S01]  /*1e20*/  ULEA UR8, UR7, UR4, 0x3 ;  /* 0x0000000407087291 */ /* 0x000fe2000f8e18ff */
[----:B------:R-:W-:Y:S01]  /*1e30*/  LOP3.LUT R12, R12, UR9, RZ, 0x3c, !PT ;  /* 0x000000090c0c7c12 */ /* 0x000fe2000f8e3cff */
[----:B------:R-:W-:Y:S02]  /*1e40*/  UIADD3 UR16, UPT, UPT, UR16, 0x7400, URZ ;  /* 0x0000740010107890 */ /* 0x000fe4000fffe0ff */
[----:B------:R-:W-:Y:S01]  /*1e50*/  UIADD3.X UR25, UPT, UPT, URZ, UR27, URZ, UP1, !UPT ;  /* 0x0000001bff197290 */ /* 0x000fe20008ffe4ff */
[----:B-1----:R-:W-:Y:S01]  /*1e60*/  SHF.L.U32 R0, R12, 0x1f, RZ ;  /* 0x0000001f0c007819 */ /* 0x002fe200000006ff */
[----:B------:R-:W-:Y:S02]  /*1e70*/  UIADD3 UR22, UP0, UPT, UR26, 0x180, URZ ;  /* 0x000001801a167890 */ /* 0x000fe4000ff1e0ff */
[----:B------:R-:W-:Y:S01]  /*1e80*/  UIADD3 UR14, UPT, UPT, UR14, 0x1, URZ ;  /* 0x000000010e0e7890 */ /* 0x000fe2000fffe0ff */
[----:B------:R3:W4:Y:S01]  /*1e90*/  SYNCS.PHASECHK.TRANS64.TRYWAIT P0, [UR8+0xa8], R0 ;  /* 0x0000a800ff0075a7 */ /* 0x0007220008001108 */
[----:B------:R-:W-:Y:S01]  /*1ea0*/  UIMAD UR8, UR6, 0x1c00, UR4 ;  /* 0x00001c00060878a4 */ /* 0x000fe2000f8e0204 */
[----:B------:R-:W-:Y:S01]  /*1eb0*/  UMOV UR28, 0x0 ;  /* 0x00000000001c7882 */ /* 0x000fe20000000000 */
[----:B------:R-:W-:Y:S01]  /*1ec0*/  UMOV UR29, 0x10000000 ;  /* 0x10000000001d7882 */ /* 0x000fe20000000000 */
[----:B------:R-:W-:Y:S01]  /*1ed0*/  UMOV UR19, UR35 ;  /* 0x0000002300137c82 */ /* 0x000fe20008000000 */
[----:B------:R-:W-:Y:S01]  /*1ee0*/  UMOV UR20, UR36 ;  /* 0x0000002400147c82 */ /* 0x000fe20008000000 */
[----:B------:R-:W-:Y:S01]  /*1ef0*/  UIADD3 UR8, UPT, UPT, UR8, 0x11c00, URZ ;  /* 0x00011c0008087890 */ /* 0x000fe2000fffe0ff */
[----:B------:R3:W-:Y:S01]  /*1f00*/  UTMALDG.3D [UR16], [UR24], desc[UR28] ;  /* 0x00001c10180075b4 */ /* 0x0007e20008011000 */
[----:B------:R-:W-:Y:S01]  /*1f10*/  UIADD3.X UR23, UPT, UPT, URZ, UR27, URZ, UP0, !UPT ;  /* 0x0000001bff177290 */ /* 0x000fe200087fe4ff */
[----:B------:R-:W-:Y:S01]  /*1f20*/  UMOV UR12, UR36 ;  /* 0x00000024000c7c82 */ /* 0x000fe20008000000 */
[----:B------:R-:W-:Y:S01]  /*1f30*/  UMOV UR9, UR17 ;  /* 0x0000001100097c82 */ /* 0x000fe20008000000 */
[----:B------:R-:W-:Y:S01]  /*1f40*/  UMOV UR10, UR18 ;  /* 0x00000012000a7c82 */ /* 0x000fe20008000000 */
[----:B------:R-:W-:Y:S01]  /*1f50*/  UISETP.NE.AND UP0, UPT, UR14, UR13, UPT ;  /* 0x0000000d0e00728c */ /* 0x000fe2000bf05270 */
[----:B------:R-:W-:Y:S04]  /*1f60*/  UMOV UR6, UR7 ;  /* 0x0000000700067c82 */ /* 0x000fe80008000000 */
[----:B------:R3:W-:Y:S04]  /*1f70*/  UTMALDG.3D [UR8], [UR22], desc[UR28] ;  /* 0x00001c08160075b4 */ /* 0x0007e80008011000 */
[----:B------:R-:W-:Y:S05]  /*1f80*/  BRA.U UP0, `(.L_x_32) ;  /* 0xfffffffd005c7547 */ /* 0x000fea000b83ffff */
.L_x_27:
[C---:B------:R-:W-:Y:S01]  /*1f90*/  LEA R3, R11.reuse, UR4, 0x3 ;  /* 0x000000040b037c11 */ /* 0x040fe2000f8e18ff */
[----:B------:R-:W-:Y:S01]  /*1fa0*/  NOP ;  /* 0x0000000000007918 */ /* 0x000fe20000000000 */
[----:B-1-3--:R-:W-:Y:S02]  /*1fb0*/  SHF.L.U32 R0, R10, 0x1f, RZ ;  /* 0x0000001f0a007819 */ /* 0x00afe400000006ff */
[----:B------:R-:W-:Y:S02]  /*1fc0*/  LEA R5, R11, UR4, 0x4 ;  /* 0x000000040b057c11 */ /* 0x000fe4000f8e20ff */
[----:B--2-4-:R-:W1:Y:S02]  /*1fd0*/  SYNCS.PHASECHK.TRANS64.TRYWAIT P0, [R3+URZ+0x170], R0 ;  /* 0x00017000030075a7 */ /* 0x014e6400080011ff */
[----:B-1----:R-:W-:Y:S05]  /*1fe0*/  @!P0 BRA `(.L_x_33) ;  /* 0x00000074001c8947 */ /* 0x002fea0003800000 */
.L_x_121:
[----:B------:R-:W2:Y:S01]  /*1ff0*/  LDS.128 R4, [R5+0x200] ;  /* 0x0002000005047984 */ /* 0x000ea20000000c00 */
[----:B------:R-:W-:Y:S01]  /*2000*/  UISETP.GE.AND UP0, UPT, UR41, 0x1, UPT ;  /* 0x000000012900788c */ /* 0x000fe2000bf06270 */
[----:B------:R-:W-:Y:S01]  /*2010*/  @!PT LDS RZ, [RZ] ;  /* 0x00000000fffff984 */ /* 0x000fe20000000800 */
[----:B------:R-:W-:Y:S01]  /*2020*/  @!PT LDS RZ, [RZ] ;  /* 0x00000000fffff984 */ /* 0x000fe20000000800 */
[----:B------:R-:W-:Y:S01]  /*2030*/  @!PT LDS RZ, [RZ] ;  /* 0x00000000fffff984 */ /* 0x000fe20000000800 */
[----:B------:R-:W-:Y:S01]  /*2040*/  @!PT LDS RZ, [RZ] ;  /* 0x00000000fffff984 */ /* 0x000fe20000000800 */
[----:B------:R3:W-:Y:S06]  /*2050*/  MEMBAR.ALL.CTA ;  /* 0x0000000000007992 */ /* 0x0007ec0000008000 */
[----:B---3--:R-:W3:Y:S01]  /*2060*/  FENCE.VIEW.ASYNC.S ;  /* 0x00000000000073c6 */ /* 0x008ee20000000000 */
[----:B--2---:R-:W-:-:S13]  /*2070*/  LOP3.LUT P0, RZ, R6, 0x1, RZ, 0xc0, !PT ;  /* 0x0000000106ff7812 */ /* 0x004fda000780c0ff */
[----:B---3--:R-:W-:Y:S01]  /*2080*/  VOTEU.ANY UP1, P0 ;  /* 0x0000000000ff7886 */ /* 0x008fe20000020100 */
[----:B------:R-:W-:-:S13]  /*2090*/  PLOP3.LUT P0, PT, PT, PT, UP1, 0x80, 0x8 ;  /* 0x000000000008781c */ /* 0x000fda0003f0f018 */
[----:B-1----:R-:W-:Y:S02]  /*20a0*/  @P0 LOP3.LUT R0, R5, 0xffff, RZ, 0xc0, !PT ;  /* 0x0000ffff05000812 */ /* 0x002fe400078ec0ff */
[----:B------:R-:W-:Y:S02]  /*20b0*/  @P0 MOV R2, R4 ;  /* 0x0000000400020202 */ /* 0x000fe40000000f00 */
[----:B------:R-:W-:Y:S01]  /*20c0*/  @P0 R2UR UR8, R0 ;  /* 0x00000000000802ca */ /* 0x000fe200000e0000 */
[----:B------:R-:W-:Y:S01]  /*20d0*/  VIADD R0, R3, 0x180 ;  /* 0x0000018003007836 */ /* 0x000fe20000000000 */
[----:B------:R-:W-:Y:S02]  /*20e0*/  @P0 SHF.R.U32.HI R4, RZ, 0x10, R5 ;  /* 0x00000010ff040819 */ /* 0x000fe40000011605 */
[----:B------:R-:W-:Y:S02]  /*20f0*/  @P0 R2UR UR9, R2 ;  /* 0x00000000020902ca */ /* 0x000fe400000e0000 */
[----:B------:R-:W-:-:S02]  /*2100*/  PRMT R0, RZ, 0x654, R0 ;  /* 0x00000654ff007816 */ /* 0x000fc40000000000 */
[----:B------:R-:W-:Y:S02]  /*2110*/  @P0 R2UR UR6, R4 ;  /* 0x00000000040602ca */ /* 0x000fe400000e0000 */
[----:B------:R1:W-:Y:S03]  /*2120*/  SYNCS.ARRIVE.TRANS64.RED.A1T0 RZ, [R0+URZ], RZ ;  /* 0x000000ff00ff79a7 */ /* 0x0003e600081004ff */
[----:B------:R-:W-:-:S04]  /*2130*/  @UP1 UMOV UR30, UR8 ;  /* 0x00000008001e1c82 */ /* 0x000fc80008000000 */
[----:B------:R-:W-:-:S04]  /*2140*/  @UP1 UMOV UR31, UR9 ;  /* 0x00000009001f1c82 */ /* 0x000fc80008000000 */
[----:B------:R-:W-:Y:S01]  /*2150*/  @UP1 UMOV UR36, UR6 ;  /* 0x0000000600241c82 */ /* 0x000fe20008000000 */
[----:B------:R-:W-:Y:S05]  /*2160*/  BRA.U !UP0, `(.L_x_34) ;  /* 0x0000000108d47547 */ /* 0x000fea000b800000 */
[----:B------:R-:W2:Y:S01]  /*2170*/  LDCU.128 UR16, c[0x0][0xb10] ;  /* 0x00016200ff1077ac */ /* 0x000ea20008000c00 */
[----:B------:R-:W3:Y:S01]  /*2180*/  LDCU UR24, c[0x0][0xb20] ;  /* 0x00016400ff1877ac */ /* 0x000ee20008000800 */
[----:B------:R-:W4:Y:S01]  /*2190*/  LDCU UR20, c[0x0][0xb0c] ;  /* 0x00016180ff1477ac */ /* 0x000f220008000800 */
[----:B------:R-:W1:Y:S01]  /*21a0*/  LDCU.64 UR10, c[0x0][0xb28] ;  /* 0x00016500ff0a77ac */ /* 0x000e620008000a00 */
[----:B------:R-:W-:Y:S02]  /*21b0*/  UISETP.NE.AND UP3, UPT, UR41, 0x1, UPT ;  /* 0x000000012900788c */ /* 0x000fe4000bf65270 */
[----:B--2---:R-:W-:Y:S02]  /*21c0*/  UIMAD.WIDE.U32 UR8, UR37, UR19, URZ ;  /* 0x00000013250872a5 */ /* 0x004fe4000f8e00ff */
[----:B------:R-:W-:Y:S02]  /*21d0*/  UIMAD.WIDE.U32 UR12, UR38, UR16, URZ ;  /* 0x00000010260c72a5 */ /* 0x000fe4000f8e00ff */
[----:B------:R-:W-:-:S02]  /*21e0*/  UISETP.NE.AND UP0, UPT, UR18, 0x1, UPT ;  /* 0x000000011200788c */ /* 0x000fc4000bf05270 */
[----:B------:R-:W-:Y:S01]  /*21f0*/  UIMAD.WIDE.U32 UR22, UR30, UR19, URZ ;  /* 0x000000131e1672a5 */ /* 0x000fe2000f8e00ff */
[----:B------:R-:W-:Y:S02]  /*2200*/  UMOV UR8, UR9 ;  /* 0x0000000900087c82 */ /* 0x000fe40008000000 */
[----:B------:R-:W-:Y:S01]  /*2210*/  UMOV UR6, UR13 ;  /* 0x0000000d00067c82 */ /* 0x000fe20008000000 */
[----:B---3--:R-:W-:Y:S02]  /*2220*/  USHF.R.U32.HI UR8, URZ, UR24, UR8 ;  /* 0x00000018ff087299 */ /* 0x008fe40008011608 */
[----:B----4-:R-:W-:Y:S02]  /*2230*/  UISETP.NE.AND UP2, UPT, UR20, 0x1, UPT ;  /* 0x000000011400788c */ /* 0x010fe4000bf45270 */
[----:B------:R-:W-:Y:S02]  /*2240*/  USHF.R.U32.HI UR6, URZ, UR17, UR6 ;  /* 0x00000011ff067299 */ /* 0x000fe40008011606 */
[----:B------:R-:W-:-:S02]  /*2250*/  USEL UR8, UR37, UR8, !UP0 ;  /* 0x0000000825087287 */ /* 0x000fc4000c000000 */
[----:B------:R-:W-:Y:S02]  /*2260*/  USEL UR9, UR38, UR6, !UP2 ;  /* 0x0000000626097287 */ /* 0x000fe4000d000000 */
[----:B-1----:R-:W-:Y:S01]  /*2270*/  UIMAD.WIDE.U32 UR12, UR8, UR10, URZ ;  /* 0x0000000a080c72a5 */ /* 0x002fe2000f8e00ff */
[----:B------:R-:W-:Y:S01]  /*2280*/  UMOV UR6, UR23 ;  /* 0x0000001700067c82 */ /* 0x000fe20008000000 */
[----:B------:R-:W-:Y:S02]  /*2290*/  UIMAD.WIDE.U32 UR14, UR31, UR16, URZ ;  /* 0x000000101f0e72a5 */ /* 0x000fe4000f8e00ff */
[----:B------:R-:W-:-:S03]  /*22a0*/  UIMAD.WIDE.U32 UR22, UR9, UR10, URZ ;  /* 0x0000000a091672a5 */ /* 0x000fc6000f8e00ff */
[----:B------:R-:W-:Y:S01]  /*22b0*/  UMOV UR12, UR13 ;  /* 0x0000000d000c7c82 */ /* 0x000fe20008000000 */
[----:B------:R-:W-:Y:S02]  /*22c0*/  USHF.R.U32.HI UR6, URZ, UR24, UR6 ;  /* 0x00000018ff067299 */ /* 0x000fe40008011606 */
[----:B------:R-:W-:Y:S01]  /*22d0*/  @UP3 USHF.R.U32.HI UR8, URZ, UR11, UR12 ;  /* 0x0000000bff083299 */ /* 0x000fe2000801160c */
[----:B------:R-:W-:Y:S01]  /*22e0*/  UMOV UR14, UR15 ;  /* 0x0000000f000e7c82 */ /* 0x000fe20008000000 */
[----:B------:R-:W-:Y:S01]  /*22f0*/  UMOV UR22, UR23 ;  /* 0x0000001700167c82 */ /* 0x000fe20008000000 */
[----:B------:R-:W-:Y:S02]  /*2300*/  USHF.R.U32.HI UR17, URZ, UR17, UR14 ;  /* 0x00000011ff117299 */ /* 0x000fe4000801160e */
[----:B------:R-:W-:Y:S02]  /*2310*/  USEL UR6, UR30, UR6, !UP0 ;  /* 0x000000061e067287 */ /* 0x000fe4000c000000 */
[----:B------:R-:W-:-:S02]  /*2320*/  @UP3 USHF.R.U32.HI UR9, URZ, UR11, UR22 ;  /* 0x0000000bff093299 */ /* 0x000fc40008011616 */
[----:B------:R-:W-:Y:S02]  /*2330*/  UIMAD UR12, UR41, UR8, URZ ;  /* 0x00000008290c72a4 */ /* 0x000fe4000f8e02ff */
[----:B------:R-:W-:Y:S02]  /*2340*/  USEL UR8, UR31, UR17, !UP2 ;  /* 0x000000111f087287 */ /* 0x000fe4000d000000 */
[----:B------:R-:W-:Y:S02]  /*2350*/  UIMAD UR14, UR41, UR9, URZ ;  /* 0x00000009290e72a4 */ /* 0x000fe4000f8e02ff */
[----:B------:R-:W-:Y:S02]  /*2360*/  UISETP.GE.AND UP0, UPT, UR6, UR12, UPT ;  /* 0x0000000c0600728c */ /* 0x000fe4000bf06270 */
[----:B------:R-:W-:Y:S02]  /*2370*/  UIMAD.WIDE.U32 UR12, UR6, UR10, URZ ;  /* 0x0000000a060c72a5 */ /* 0x000fe4000f8e00ff */
[----:B------:R-:W-:-:S02]  /*2380*/  UISETP.GE.OR UP0, UPT, UR8, UR14, UP0 ;  /* 0x0000000e0800728c */ /* 0x000fc40008706670 */
        /* <DEDUP_REMOVED lines=19> */
.L_x_34:
[----:B------:R-:W2:Y:S02]  /*24c0*/  LDCU UR6, c[0x0][0xb30] ;  /* 0x00016600ff0677ac */ /* 0x000ea40008000800 */
[----:B--2---:R-:W-:-:S09]  /*24d0*/  UISETP.NE.AND UP0, UPT, UR6, 0x1, UPT ;  /* 0x000000010600788c */ /* 0x004fd2000bf05270 */
[----:B------:R-:W-:Y:S05]  /*24e0*/  BRA.U UP0, `(.L_x_35) ;  /* 0x0000000100447547 */ /* 0x000fea000b800000 */
[----:B------:R-:W2:Y:S01]  /*24f0*/  LDCU.128 UR12, c[0x0][0xb10] ;  /* 0x00016200ff0c77ac */ /* 0x000ea20008000c00 */
[----:B------:R-:W3:Y:S01]  /*2500*/  LDCU UR16, c[0x0][0xb0c] ;  /* 0x00016180ff1077ac */ /* 0x000ee20008000800 */
[----:B------:R-:W4:Y:S01]  /*2510*/  LDCU UR17, c[0x0][0xb20] ;  /* 0x00016400ff1177ac */ /* 0x000f220008000800 */
[----:B--2---:R-:W-:Y:S02]  /*2520*/  UIMAD.WIDE.U32 UR10, UR31, UR12, URZ ;  /* 0x0000000c1f0a72a5 */ /* 0x004fe4000f8e00ff */
[----:B------:R-:W-:Y:S02]  /*2530*/  UIMAD.WIDE.U32 UR8, UR30, UR15, URZ ;  /* 0x0000000f1e0872a5 */ /* 0x000fe4000f8e00ff */
[----:B---3--:R-:W-:Y:S02]  /*2540*/  UISETP.NE.AND UP2, UPT, UR16, 0x1, UPT ;  /* 0x000000011000788c */ /* 0x008fe4000bf45270 */
[----:B------:R-:W-:Y:S01]  /*2550*/  UISETP.NE.AND UP0, UPT, UR14, 0x1, UPT ;  /* 0x000000010e00788c */ /* 0x000fe2000bf05270 */
[----:B------:R-:W-:-:S02]  /*2560*/  UMOV UR10, UR11 ;  /* 0x0000000b000a7c82 */ /* 0x000fc40008000000 */
[----:B------:R-:W-:Y:S01]  /*2570*/  UMOV UR6, UR9 ;  /* 0x0000000900067c82 */ /* 0x000fe20008000000 */
[----:B------:R-:W-:Y:S02]  /*2580*/  USHF.R.U32.HI UR10, URZ, UR13, UR10 ;  /* 0x0000000dff0a7299 */ /* 0x000fe4000801160a */
[----:B----4-:R-:W-:Y:S02]  /*2590*/  USHF.R.U32.HI UR6, URZ, UR17, UR6 ;  /* 0x00000011ff067299 */ /* 0x010fe40008011606 */
[----:B------:R-:W-:Y:S02]  /*25a0*/  USEL UR8, UR31, UR10, !UP2 ;  /* 0x0000000a1f087287 */ /* 0x000fe4000d000000 */
[----:B------:R-:W-:-:S04]  /*25b0*/  USEL UR6, UR30, UR6, !UP0 ;  /* 0x000000061e067287 */ /* 0x000fc8000c000000 */
[----:B------:R-:W-:Y:S02]  /*25c0*/  UIADD3 UR9, UPT, UPT, UR8, -UR6, URZ ;  /* 0x8000000608097290 */ /* 0x000fe4000fffe0ff */
[----:B------:R-:W-:Y:S02]  /*25d0*/  UIADD3 UR6, UPT, UPT, -UR8, UR6, URZ ;  /* 0x0000000608067290 */ /* 0x000fe4000fffe1ff */
[----:B------:R-:W-:Y:S02]  /*25e0*/  UIMAD UR30, UR9, UR14, UR30 ;  /* 0x0000000e091e72a4 */ /* 0x000fe4000f8e021e */
[----:B------:R-:W-:-:S12]  /*25f0*/  UIMAD UR31, UR6, UR16, UR31 ;  /* 0x00000010061f72a4 */ /* 0x000fd8000f8e021f */
.L_x_35:
[----:B------:R-:W-:Y:S01]  /*2600*/  VIADD R11, R11, 0x1 ;  /* 0x000000010b0b7836 */ /* 0x000fe20000000000 */
[----:B------:R-:W-:Y:S01]  /*2610*/  PLOP3.LUT P1, PT, PT, PT, PT, 0x80, 0x8 ;  /* 0x000000000008781c */ /* 0x000fe20003f2f070 */
[----:B------:R-:W-:Y:S02]  /*2620*/  UIADD3 UR46, UPT, UPT, UR31, UR58, URZ ;  /* 0x0000003a1f2e7290 */ /* 0x000fe4000fffe0ff */
[----:B------:R-:W-:Y:S01]  /*2630*/  UIADD3 UR47, UPT, UPT, UR30, UR57, URZ ;  /* 0x000000391e2f7290 */ /* 0x000fe2000fffe0ff */
[----:B------:R-:W-:-:S04]  /*2640*/  ISETP.NE.AND P0, PT, R11, 0x2, PT ;  /* 0x000000020b00780c */ /* 0x000fc80003f05270 */
[----:B------:R-:W-:Y:S02]  /*2650*/  SEL R3, RZ, 0x1, P0 ;  /* 0x00000001ff037807 */ /* 0x000fe40000000000 */
[----:B------:R-:W-:Y:S02]  /*2660*/  SEL R11, R11, RZ, P0 ;  /* 0x000000ff0b0b7207 */ /* 0x000fe40000000000 */
[----:B------:R-:W-:Y:S01]  /*2670*/  LOP3.LUT R10, R10, R3, RZ, 0x3c, !PT ;  /* 0x000000030a0a7212 */ /* 0x000fe200078e3cff */
[----:B------:R-:W-:Y:S06]  /*2680*/  BRA.U UP1, `(.L_x_36) ;  /* 0xfffffff1016c7547 */ /* 0x000fec000b83ffff */
[----:B------:R-:W-:Y:S01]  /*2690*/  UIADD3 UR8, UPT, UPT, UR4, 0xa8, URZ ;  /* 0x000000a804087890 */ /* 0x000fe2000fffe0ff */
[----:B------:R-:W-:-:S03]  /*26a0*/  SHF.L.U32 R3, R12, 0x1f, RZ ;  /* 0x0000001f0c037819 */ /* 0x000fc600000006ff */
[----:B------:R-:W-:-:S09]  /*26b0*/  ULEA UR4, UR7, UR8, 0x3 ;  /* 0x0000000807047291 */ /* 0x000fd2000f8e18ff */
[----:B------:R-:W2:Y:S02]  /*26c0*/  SYNCS.PHASECHK.TRANS64.TRYWAIT P0, [UR4], R3 ;  /* 0x00000003ff0075a7 */ /* 0x000ea40008001104 */
[----:B--2---:R-:W-:Y:S05]  /*26d0*/  @!P0 BRA `(.L_x_37) ;  /* 0x0000006c00748947 */ /* 0x004fea0003800000 */
.L_x_123:
[----:B------:R-:W-:-:S04]  /*26e0*/  UIADD3 UR4, UPT, UPT, UR7, 0x1, URZ ;  /* 0x0000000107047890 */ /* 0x000fc8000fffe0ff */
[----:B------:R-:W-:-:S04]  /*26f0*/  UISETP.NE.AND UP0, UPT, UR4, 0x15, UPT ;  /* 0x000000150400788c */ /* 0x000fc8000bf05270 */
[----:B------:R-:W-:Y:S02]  /*2700*/  USEL UR6, URZ, 0x1, UP0 ;  /* 0x00000001ff067887 */ /* 0x000fe40008000000 */
[----:B------:R-:W-:-:S04]  /*2710*/  USEL UR4, UR4, URZ, UP0 ;  /* 0x000000ff04047287 */ /* 0x000fc80008000000 */
[----:B------:R-:W-:Y:S01]  /*2720*/  ULEA UR5, UR4, UR8, 0x3 ;  /* 0x0000000804057291 */ /* 0x000fe2000f8e18ff */
[----:B------:R-:W-:-:S04]  /*2730*/  LOP3.LUT R2, R12, UR6, RZ, 0x3c, !PT ;  /* 0x000000060c027c12 */ /* 0x000fc8000f8e3cff */
[----:B-1----:R-:W-:-:S04]  /*2740*/  SHF.L.U32 R3, R2, 0x1f, RZ ;  /* 0x0000001f02037819 */ /* 0x002fc800000006ff */
[----:B------:R-:W1:Y:S02]  /*2750*/  SYNCS.PHASECHK.TRANS64.TRYWAIT P0, [UR5], R3 ;  /* 0x00000003ff0075a7 */ /* 0x000e640008001105 */
[----:B-1----:R-:W-:Y:S05]  /*2760*/  @!P0 BRA `(.L_x_38) ;  /* 0x0000006c00688947 */ /* 0x002fea0003800000 */
.L_x_125:
        /* <DEDUP_REMOVED lines=9> */
.L_x_127:
        /* <DEDUP_REMOVED lines=9> */
.L_x_129:
        /* <DEDUP_REMOVED lines=9> */
.L_x_131:
        /* <DEDUP_REMOVED lines=9> */
.L_x_133:
        /* <DEDUP_REMOVED lines=9> */
.L_x_135:
        /* <DEDUP_REMOVED lines=9> */
.L_x_137:
        /* <DEDUP_REMOVED lines=9> */
.L_x_139:
        /* <DEDUP_REMOVED lines=9> */
.L_x_141:
        /* <DEDUP_REMOVED lines=9> */
.L_x_143:
        /* <DEDUP_REMOVED lines=9> */
.L_x_145:
        /* <DEDUP_REMOVED lines=9> */
.L_x_147:
        /* <DEDUP_REMOVED lines=9> */
.L_x_149:
        /* <DEDUP_REMOVED lines=9> */
.L_x_151:
        /* <DEDUP_REMOVED lines=9> */
.L_x_153:
        /* <DEDUP_REMOVED lines=9> */
.L_x_155:
        /* <DEDUP_REMOVED lines=9> */
.L_x_157:
        /* <DEDUP_REMOVED lines=9> */
.L_x_159:
        /* <DEDUP_REMOVED lines=9> */
.L_x_161:
[----:B------:R-:W-:-:S04]  /*3190*/  UIADD3 UR4, UPT, UPT, UR4, 0x1, URZ ;  /* 0x0000000104047890 */ /* 0x000fc8000fffe0ff */
[----:B------:R-:W-:-:S04]  /*31a0*/  UISETP.NE.AND UP0, UPT, UR4, 0x15, UPT ;  /* 0x000000150400788c */ /* 0x000fc8000bf05270 */
[----:B------:R-:W-:Y:S02]  /*31b0*/  USEL UR5, URZ, 0x1, UP0 ;  /* 0x00000001ff057887 */ /* 0x000fe40008000000 */
[----:B------:R-:W-:-:S04]  /*31c0*/  USEL UR4, UR4, URZ, UP0 ;  /* 0x000000ff04047287 */ /* 0x000fc80008000000 */
[----:B------:R-:W-:Y:S01]  /*31d0*/  ULEA UR4, UR4, UR8, 0x3 ;  /* 0x0000000804047291 */ /* 0x000fe2000f8e18ff */
[----:B-1----:R-:W-:-:S04]  /*31e0*/  LOP3.LUT R3, R2, UR5, RZ, 0x3c, !PT ;  /* 0x0000000502037c12 */ /* 0x002fc8000f8e3cff */
[----:B------:R-:W-:Y:S01]  /*31f0*/  SHF.L.U32 R3, R3, 0x1f, RZ ;  /* 0x0000001f03037819 */ /* 0x000fe200000006ff */
[----:B------:R-:W-:-:S07]  /*3200*/  IMAD.U32 R0, RZ, RZ, UR4 ;  /* 0x00000004ff007e24 */ /* 0x000fce000f8e00ff */
.L_x_57:
[----:B-1----:R1:W2:Y:S02]  /*3210*/  SYNCS.PHASECHK.TRANS64.TRYWAIT P0, [R0+URZ], R3 ;  /* 0x00000003000075a7 */ /* 0x0022a400080011ff */
[----:B--2---:R-:W-:Y:S05]  /*3220*/  @!P0 NANOSLEEP.SYNCS 0x989680 ;  /* 0x009896800000895d */ /* 0x004fea0003900000 */
[----:B------:R-:W2:Y:S02]  /*3230*/  @!P0 SYNCS.PHASECHK.TRANS64 P0, [R0+URZ], R3 ;  /* 0x00000003000085a7 */ /* 0x000ea400080010ff */
[----:B--2---:R-:W-:Y:S05]  /*3240*/  @P0 EXIT ;  /* 0x000000000000094d */ /* 0x004fea0003800000 */
[----:B------:R-:W-:Y:S05]  /*3250*/  BRA `(.L_x_57) ;  /* 0xfffffffc00ec7947 */ /* 0x000fea000383ffff */
.L_x_18:
[----:B------:R-:W-:-:S04]  /*3260*/  UISETP.NE.AND UP0, UPT, UR5, URZ, UPT ;  /* 0x000000ff0500728c */ /* 0x000fc8000bf05270 */
[----:B------:R-:W-:-:S09]  /*3270*/  UISETP.NE.OR UP0, UPT, UR18, 0x1, UP0 ;  /* 0x000000011200788c */ /* 0x000fd20008705670 */
[----:B------:R-:W-:Y:S05]  /*3280*/  BRA.U UP0, `(.L_x_58) ;  /* 0x0000000500487547 */ /* 0x000fea000b800000 */
[----:B------:R-:W-:Y:S01]  /*3290*/  UMOV UR6, 0x400 ;  /* 0x0000040000067882 */ /* 0x000fe20000000000 */
[----:B------:R-:W-:Y:S01]  /*32a0*/  ISETP.NE.AND P2, PT, R0, RZ, PT ;  /* 0x000000ff0000720c */ /* 0x000fe20003f45270 */
[----:B------:R-:W-:Y:S01]  /*32b0*/  IMAD.MOV.U32 R12, RZ, RZ, 0x1 ;  /* 0x00000001ff0c7424 */ /* 0x000fe200078e00ff */
[----:B------:R-:W-:Y:S02]  /*32c0*/  CS2R R10, SRZ ;  /* 0x00000000000a7805 */ /* 0x000fe4000001ff00 */
[----:B------:R-:W-:Y:S01]  /*32d0*/  CS2R R8, SRZ ;  /* 0x0000000000087805 */ /* 0x000fe2000001ff00 */
[----:B------:R-:W-:-:S03]  /*32e0*/  ULEA UR6, UR5, UR6, 0x18 ;  /* 0x0000000605067291 */ /* 0x000fc6000f8ec0ff */
[----:B------:R-:W-:-:S09]  /*32f0*/  UMOV UR5, URZ ;  /* 0x000000ff00057c82 */ /* 0x000fd20008000000 */
.L_x_62:
[----:B------:R-:W-:Y:S02]  /*3300*/  LEA R2, R8, UR6, 0x3 ;  /* 0x0000000608027c11 */ /* 0x000fe4000f8e18ff */
[----:B------:R-:W-:-:S03]  /*3310*/  SHF.L.U32 R5, R9, 0x1f, RZ ;  /* 0x0000001f09057819 */ /* 0x000fc600000006ff */
[----:B------:R-:W-:Y:S01]  /*3320*/  VIADD R4, R2, 0x1e0 ;  /* 0x000001e002047836 */ /* 0x000fe20000000000 */
[----:B------:R-:W2:Y:S02]  /*3330*/  SYNCS.PHASECHK.TRANS64.TRYWAIT P0, [R2+URZ+0x1d0], R5 ;  /* 0x0001d005020075a7 */ /* 0x000ea400080011ff */
[----:B--2---:R-:W-:Y:S05]  /*3340*/  @!P0 BRA `(.L_x_59) ;  /* 0x0000006800388947 */ /* 0x004fea0003800000 */
.L_x_162:
[----:B------:R-:W-:Y:S01]  /*3350*/  ULEA UR4, UR5, UR6, 0x3 ;  /* 0x0000000605047291 */ /* 0x000fe2000f8e18ff */
[----:B------:R-:W-:Y:S02]  /*3360*/  PRMT R4, RZ, 0x654, R4 ;  /* 0x00000654ff047816 */ /* 0x000fe40000000004 */
[----:B--2---:R-:W-:Y:S01]  /*3370*/  SHF.L.U32 R5, R12, 0x1f, RZ ;  /* 0x0000001f0c057819 */ /* 0x004fe200000006ff */
[----:B------:R-:W-:Y:S01]  /*3380*/  UIADD3 UR7, UPT, UPT, UR4, 0x170, URZ ;  /* 0x0000017004077890 */ /* 0x000fe2000fffe0ff */
[----:B------:R2:W-:Y:S05]  /*3390*/  SYNCS.ARRIVE.TRANS64.RED.A1T0 RZ, [R4+URZ], RZ ;  /* 0x000000ff04ff79a7 */ /* 0x0005ea00081004ff */
[----:B------:R-:W-:Y:S01]  /*33a0*/  IMAD.U32 R7, RZ, RZ, UR7 ;  /* 0x00000007ff077e24 */ /* 0x000fe2000f8e00ff */
[----:B------:R-:W3:Y:S04]  /*33b0*/  SYNCS.PHASECHK.TRANS64.TRYWAIT P0, [UR4+0x180], R5 ;  /* 0x00018005ff0075a7 */ /* 0x000ee80008001104 */
[----:B------:R-:W-:Y:S01]  /*33c0*/  PRMT R6, R0, 0x654, R7 ;  /* 0x0000065400067816 */ /* 0x000fe20000000007 */
[----:B--2---:R-:W-:Y:S01]  /*33d0*/  @!P2 IMAD.MOV.U32 R4, RZ, RZ, 0x10 ;  /* 0x00000010ff04a424 */ /* 0x004fe200078e00ff */
[----:B---3--:R-:W-:Y:S06]  /*33e0*/  @!P0 BRA `(.L_x_60) ;  /* 0x0000006800248947 */ /* 0x008fec0003800000 */
.L_x_164:
[----:B------:R-:W-:Y:S01]  /*33f0*/  ULEA UR8, UR5, UR6, 0x4 ;  /* 0x0000000605087291 */ /* 0x000fe2000f8e20ff */
[----:B------:R-:W-:Y:S01]  /*3400*/  SEL R3, R6, R3, !P2 ;  /* 0x0000000306037207 */ /* 0x000fe20005000000 */
[----:B------:R-:W-:Y:S01]  /*3410*/  UIADD3 UR9, UPT, UPT, UR4, 0x170, URZ ;  /* 0x0000017004097890 */ /* 0x000fe2000fffe0ff */
[----:B--2---:R-:W-:Y:S01]  /*3420*/  LEA R2, R11, UR6, 0x3 ;  /* 0x000000060b027c11 */ /* 0x004fe2000f8e18ff */
[----:B------:R-:W-:Y:S01]  /*3430*/  UIADD3 UR8, UPT, UPT, UR8, 0x200, URZ ;  /* 0x0000020008087890 */ /* 0x000fe2000fffe0ff */
[----:B------:R-:W-:Y:S01]  /*3440*/  SHF.L.U32 R5, R10, 0x1f, RZ ;  /* 0x0000001f0a057819 */ /* 0x000fe200000006ff */
[----:B------:R2:W-:Y:S01]  /*3450*/  @!P2 SYNCS.ARRIVE.TRANS64.RED RZ, [R3+URZ], R4 ;  /* 0x0000000403ffa9a7 */ /* 0x0005e200080004ff */
[----:B------:R-:W-:Y:S01]  /*3460*/  UIADD3 UR4, UPT, UPT, UR5, 0x1, URZ ;  /* 0x0000000105047890 */ /* 0x000fe2000fffe0ff */
[----:B------:R-:W-:-:S03]  /*3470*/  VIADD R8, R8, 0x1 ;  /* 0x0000000108087836 */ /* 0x000fc60000000000 */
[----:B------:R-:W-:Y:S02]  /*3480*/  UISETP.NE.AND UP0, UPT, UR4, 0x2, UPT ;  /* 0x000000020400788c */ /* 0x000fe4000bf05270 */
[----:B------:R-:W-:Y:S06]  /*3490*/  UGETNEXTWORKID.BROADCAST [UR8], [UR9] ;  /* 0x00000000080073ca */ /* 0x000fec0008000100 */
[----:B------:R-:W-:Y:S01]  /*34a0*/  USEL UR7, URZ, 0x1, UP0 ;  /* 0x00000001ff077887 */ /* 0x000fe20008000000 */
[----:B------:R-:W-:Y:S01]  /*34b0*/  ISETP.NE.AND P0, PT, R8, 0x2, PT ;  /* 0x000000020800780c */ /* 0x000fe20003f05270 */
[----:B------:R-:W-:Y:S01]  /*34c0*/  USEL UR5, UR4, URZ, UP0 ;  /* 0x000000ff04057287 */ /* 0x000fe20008000000 */
[----:B------:R-:W3:Y:S03]  /*34d0*/  SYNCS.PHASECHK.TRANS64.TRYWAIT P1, [R2+URZ+0x170], R5 ;  /* 0x00017005020075a7 */ /* 0x000ee600080211ff */
[----:B------:R-:W-:Y:S01]  /*34e0*/  LOP3.LUT R12, R12, UR7, RZ, 0x3c, !PT ;  /* 0x000000070c0c7c12 */ /* 0x000fe2000f8e3cff */
[----:B--23--:R-:W-:Y:S07]  /*34f0*/  @!P1 BRA `(.L_x_61) ;  /* 0x0000006400f89947 */ /* 0x00cfee0003800000 */
.L_x_165:
[C---:B------:R-:W-:Y:S01]  /*3500*/  LEA R4, R11.reuse, UR6, 0x4 ;  /* 0x000000060b047c11 */ /* 0x040fe2000f8e20ff */
[----:B--2---:R-:W-:Y:S01]  /*3510*/  VIADD R2, R2, 0x180 ;  /* 0x0000018002027836 */ /* 0x004fe20000000000 */
[----:B------:R-:W-:Y:S01]  /*3520*/  SEL R8, R8, RZ, P0 ;  /* 0x000000ff08087207 */ /* 0x000fe20000000000 */
[----:B------:R-:W-:-:S03]  /*3530*/  VIADD R11, R11, 0x1 ;  /* 0x000000010b0b7836 */ /* 0x000fc60000000000 */
[----:B------:R-:W2:Y:S01]  /*3540*/  LDS.128 R4, [R4+0x200] ;  /* 0x0002000004047984 */ /* 0x000ea20000000c00 */
[----:B------:R-:W-:Y:S02]  /*3550*/  PRMT R2, RZ, 0x654, R2 ;  /* 0x00000654ff027816 */ /* 0x000fe40000000002 */
[C---:B------:R-:W-:Y:S01]  /*3560*/  ISETP.NE.AND P1, PT, R11.reuse, 0x2, PT ;  /* 0x000000020b00780c */ /* 0x040fe20003f25270 */
[----:B------:R-:W-:Y:S01]  /*3570*/  @!PT LDS RZ, [RZ] ;  /* 0x00000000fffff984 */ /* 0x000fe20000000800 */
[----:B------:R-:W-:Y:S01]  /*3580*/  @!PT LDS RZ, [RZ] ;  /* 0x00000000fffff984 */ /* 0x000fe20000000800 */
[----:B------:R-:W-:Y:S01]  /*3590*/  @!PT LDS RZ, [RZ] ;  /* 0x00000000fffff984 */ /* 0x000fe20000000800 */
[----:B------:R-:W-:Y:S01]  /*35a0*/  @!PT LDS RZ, [RZ] ;  /* 0x00000000fffff984 */ /* 0x000fe20000000800 */
[----:B------:R3:W-:Y:S06]  /*35b0*/  MEMBAR.ALL.CTA ;  /* 0x0000000000007992 */ /* 0x0007ec0000008000 */
[----:B---3--:R-:W3:Y:S01]  /*35c0*/  FENCE.VIEW.ASYNC.S ;  /* 0x00000000000073c6 */ /* 0x008ee20000000000 */
[----:B------:R-:W-:Y:S01]  /*35d0*/  SEL R11, R11, RZ, P1 ;  /* 0x000000ff0b0b7207 */ /* 0x000fe20000800000 */
[----:B---3--:R3:W-:Y:S01]  /*35e0*/  SYNCS.ARRIVE.TRANS64.RED.A1T0 RZ, [R2+URZ], RZ ;  /* 0x000000ff02ff79a7 */ /* 0x0087e200081004ff */
[----:B--2---:R-:W-:-:S02]  /*35f0*/  LOP3.LUT P3, RZ, R6, 0x1, RZ, 0xc0, !PT ;  /* 0x0000000106ff7812 */ /* 0x004fc4000786c0ff */
[----:B------:R-:W-:-:S04]  /*3600*/  SEL R5, RZ, 0x1, P1 ;  /* 0x00000001ff057807 */ /* 0x000fc80000800000 */
[----:B------:R-:W-:Y:S02]  /*3610*/  LOP3.LUT R10, R10, R5, RZ, 0x3c, !PT ;  /* 0x000000050a0a7212 */ /* 0x000fe400078e3cff */
[----:B---3--:R-:W-:-:S04]  /*3620*/  SEL R2, RZ, 0x1, P0 ;  /* 0x00000001ff027807 */ /* 0x008fc80000000000 */
[----:B------:R-:W-:Y:S01]  /*3630*/  LOP3.LUT R9, R9, R2, RZ, 0x3c, !PT ;  /* 0x0000000209097212 */ /* 0x000fe200078e3cff */
[----:B------:R-:W-:Y:S06]  /*3640*/  @P3 BRA `(.L_x_62) ;  /* 0xfffffffc002c3947 */ /* 0x000fec000383ffff */
[----:B------:R-:W-:Y:S01]  /*3650*/  ULEA UR4, UR5, UR6, 0x3 ;  /* 0x0000000605047291 */ /* 0x000fe2000f8e18ff */
[----:B------:R-:W-:-:S08]  /*3660*/  SHF.L.U32 R3, R12, 0x1f, RZ ;  /* 0x0000001f0c037819 */ /* 0x000fd000000006ff */
[----:B------:R-:W2:Y:S02]  /*3670*/  SYNCS.PHASECHK.TRANS64 P0, [UR4+0x180], R3 ;  /* 0x00018003ff0075a7 */ /* 0x000ea40008001004 */
[----:B--2---:R-:W-:Y:S05]  /*3680*/  @P0 BRA `(.L_x_63) ;  /* 0x0000000000080947 */ /* 0x004fea0003800000 */
[----:B------:R-:W2:Y:S02]  /*3690*/  SYNCS.PHASECHK.TRANS64.TRYWAIT P0, [UR4+0x180], R3 ;  /* 0x00018003ff0075a7 */ /* 0x000ea40008001104 */
[----:B--2---:R-:W-:Y:S05]  /*36a0*/  @!P0 BRA `(.L_x_64) ;  /* 0x0000006400a08947 */ /* 0x004fea0003800000 */
.L_x_63:
[----:B------:R-:W-:-:S04]  /*36b0*/  UIADD3 UR7, UPT, UPT, UR5, 0x1, URZ ;  /* 0x0000000105077890 */ /* 0x000fc8000fffe0ff */
[----:B------:R-:W-:-:S04]  /*36c0*/  UISETP.NE.AND UP0, UPT, UR7, 0x2, UPT ;  /* 0x000000020700788c */ /* 0x000fc8000bf05270 */
[----:B------:R-:W-:Y:S02]  /*36d0*/  USEL UR8, URZ, 0x1, UP0 ;  /* 0x00000001ff087887 */ /* 0x000fe40008000000 */
[----:B------:R-:W-:-:S04]  /*36e0*/  USEL UR7, UR7, URZ, UP0 ;  /* 0x000000ff07077287 */ /* 0x000fc80008000000 */
[----:B------:R-:W-:Y:S01]  /*36f0*/  ULEA UR7, UR7, UR6, 0x3 ;  /* 0x0000000607077291 */ /* 0x000fe2000f8e18ff */
[----:B--2---:R-:W-:-:S04]  /*3700*/  LOP3.LUT R3, R12, UR8, RZ, 0x3c, !PT ;  /* 0x000000080c037c12 */ /* 0x004fc8000f8e3cff */
[----:B------:R-:W-:-:S04]  /*3710*/  SHF.L.U32 R0, R3, 0x1f, RZ ;  /* 0x0000001f03007819 */ /* 0x000fc800000006ff */
[----:B------:R-:W2:Y:S02]  /*3720*/  SYNCS.PHASECHK.TRANS64 P0, [UR7+0x180], R0 ;  /* 0x00018000ff0075a7 */ /* 0x000ea40008001007 */
[----:B-12---:R-:W-:Y:S05]  /*3730*/  @P0 EXIT ;  /* 0x000000000000094d */ /* 0x006fea0003800000 */
[----:B------:R-:W-:Y:S02]  /*3740*/  SHF.L.U32 R3, R3, 0x1f, RZ ;  /* 0x0000001f03037819 */ /* 0x000fe400000006ff */
[----:B------:R-:W-:-:S07]  /*3750*/  MOV R0, UR7 ;  /* 0x0000000700007c02 */ /* 0x000fce0008000f00 */
.L_x_65:
[----:B-1----:R1:W2:Y:S02]  /*3760*/  SYNCS.PHASECHK.TRANS64.TRYWAIT P0, [R0+URZ+0x180], R3 ;  /* 0x00018003000075a7 */ /* 0x0022a400080011ff */
[----:B--2---:R-:W-:Y:S05]  /*3770*/  @!P0 NANOSLEEP.SYNCS 0x989680 ;  /* 0x009896800000895d */ /* 0x004fea0003900000 */
[----:B------:R-:W2:Y:S02]  /*3780*/  @!P0 SYNCS.PHASECHK.TRANS64 P0, [R0+URZ+0x180], R3 ;  /* 0x00018003000085a7 */ /* 0x000ea400080010ff */
[----:B--2---:R-:W-:Y:S05]  /*3790*/  @P0 EXIT ;  /* 0x000000000000094d */ /* 0x004fea0003800000 */
[----:B------:R-:W-:Y:S05]  /*37a0*/  BRA `(.L_x_65) ;  /* 0xfffffffc00ec7947 */ /* 0x000fea000383ffff */
.L_x_58:
[----:B------:R-:W-:-:S09]  /*37b0*/  UISETP.NE.AND UP0, UPT, UR18, URZ, UPT ;  /* 0x000000ff1200728c */ /* 0x000fd2000bf05270 */
[----:B------:R-:W-:Y:S05]  /*37c0*/  BRA.U UP0, `(.L_x_66) ;  /* 0x0000000d00747547 */ /* 0x000fea000b800000 */
[----:B------:R-:W-:Y:S01]  /*37d0*/  UMOV UR4, 0x40 ;  /* 0x0000004000047882 */ /* 0x000fe20000000000 */
[----:B------:R-:W-:Y:S01]  /*37e0*/  NOP ;  /* 0x0000000000007918 */ /* 0x000fe20000000000 */
[----:B------:R-:W-:-:S03]  /*37f0*/  ULEA UR6, UR5, UR4, 0x18 ;  /* 0x0000000405067291 */ /* 0x000fc6000f8ec0ff */
[----:B------:R-:W-:Y:S02]  /*3800*/  UMOV UR4, 0x400 ;  /* 0x0000040000047882 */ /* 0x000fe40000000000 */
[----:B------:R-:W-:-:S04]  /*3810*/  ULEA UR5, UR5, UR4, 0x18 ;  /* 0x0000000405057291 */ /* 0x000fc8000f8ec0ff */
[----:B------:R-:W2:Y:S02]  /*3820*/  LDS.U8 R0, [UR6+0x1c] ;  /* 0x00001c06ff007984 */ /* 0x000ea40008000000 */
[----:B--2---:R-:W-:-:S13]  /*3830*/  ISETP.NE.AND P0, PT, R0, RZ, PT ;  /* 0x000000ff0000720c */ /* 0x004fda0003f05270 */
[----:B------:R-:W-:Y:S05]  /*3840*/  @P0 BRA `(.L_x_67) ;  /* 0x0000000000580947 */ /* 0x000fea0003800000 */
[----:B------:R-:W-:-:S13]  /*3850*/  ELECT P0, URZ, PT ;  /* 0x0000000000ff782f */ /* 0x000fda0003800000 */
[----:B------:R-:W-:Y:S05]  /*3860*/  @!P0 BRA `(.L_x_68) ;  /* 0x0000000000608947 */ /* 0x000fea0003800000 */
[----:B------:R-:W-:Y:S01]  /*3870*/  UMOV UR4, 0x10 ;  /* 0x0000001000047882 */ /* 0x000fe20000000000 */
[----:B------:R-:W-:Y:S01]  /*3880*/  HFMA2 R0, -RZ, RZ, 0, 5.9604644775390625e-08 ;  /* 0x00000001ff007431 */ /* 0x000fe200000001ff */
[----:B------:R-:W-:-:S03]  /*3890*/  MOV R2, 0xffff ;  /* 0x0000ffff00027802 */ /* 0x000fc60000000f00 */
[----:B------:R-:W-:Y:S04]  /*38a0*/  DEPBAR.LE SB2, 0x36 ;  /* 0x0000ad800000791a */ /* 0x000fe80000000000 */
[----:B------:R-:W2:Y:S02]  /*38b0*/  UTCATOMSWS.FIND_AND_SET.ALIGN UP0, UR4, UR4 ;  /* 0x00000004000475e3 */ /* 0x000ea40008000800 */
[----:B--2---:R-:W-:Y:S01]  /*38c0*/  MOV R3, UR4 ;  /* 0x0000000400037c02 */ /* 0x004fe20008000f00 */
[----:B------:R-:W-:Y:S06]  /*38d0*/  BRA.U UP0, `(.L_x_69) ;  /* 0x0000000100187547 */ /* 0x000fec000b800000 */
.L_x_70:
[----:B------:R-:W-:Y:S05]  /*38e0*/  NANOSLEEP 0x64 ;  /* 0x000000640000795d */ /* 0x000fea0003800000 */
[----:B------:R-:W-:-:S05]  /*38f0*/  UMOV UR4, 0x10 ;  /* 0x0000001000047882 */ /* 0x000fca0000000000 */
[----:B------:R-:W-:Y:S04]  /*3900*/  DEPBAR.LE SB2, 0x36 ;  /* 0x0000ad800000791a */ /* 0x000fe80000000000 */
[----:B------:R-:W2:Y:S02]  /*3910*/  UTCATOMSWS.FIND_AND_SET.ALIGN UP0, UR4, UR4 ;  /* 0x00000004000475e3 */ /* 0x000ea40008000800 */
[----:B--2---:R-:W-:Y:S01]  /*3920*/  MOV R3, UR4 ;  /* 0x0000000400037c02 */ /* 0x004fe20008000f00 */
[----:B------:R-:W-:Y:S05]  /*3930*/  BRA.U !UP0, `(.L_x_70) ;  /* 0xfffffffd08e87547 */ /* 0x000fea000b83ffff */
.L_x_69:
[-C--:B------:R-:W-:Y:S02]  /*3940*/  SHF.L.U32 R2, R2, R3.reuse, RZ ;  /* 0x0000000302027219 */ /* 0x080fe400000006ff */
[----:B------:R-:W-:Y:S01]  /*3950*/  SHF.L.U32 R0, R0, R3, RZ ;  /* 0x0000000300007219 */ /* 0x000fe200000006ff */
[----:B------:R-:W-:Y:S02]  /*3960*/  IMAD.SHL.U32 R3, R3, 0x20, RZ ;  /* 0x0000002003037824 */ /* 0x000fe400078e00ff */
[----:B------:R2:W-:Y:S04]  /*3970*/  ATOMS.OR RZ, [UR6+0x14], R2 ;  /* 0x00001402ffff798c */ /* 0x0005e8000b000006 */
[----:B------:R2:W-:Y:S04]  /*3980*/  ATOMS.OR RZ, [UR6+0x18], R0 ;  /* 0x00001800ffff798c */ /* 0x0005e8000b000006 */
[----:B------:R2:W-:Y:S01]  /*3990*/  STS [UR5+0x220], R3 ;  /* 0x00022003ff007988 */ /* 0x0005e20008000805 */
[----:B------:R-:W-:Y:S05]  /*39a0*/  BRA `(.L_x_68) ;  /* 0x0000000000107947 */ /* 0x000fea0003800000 */
.L_x_67:
[----:B------:R-:W-:Y:S02]  /*39b0*/  MOV R0, 0xffffffff ;  /* 0xffffffff00007802 */ /* 0x000fe40000000f00 */
[----:B------:R-:W-:-:S03]  /*39c0*/  MOV R2, 0x39f0 ;  /* 0x000039f000027802 */ /* 0x000fc60000000f00 */
[----:B------:R2:W-:Y:S04]  /*39d0*/  STS [UR5+0x220], R0 ;  /* 0x00022000ff007988 */ /* 0x0005e80008000805 */
[----:B-12--5:R-:W-:Y:S05]  /*39e0*/  CALL.REL.NOINC `($__internal_1_$__cuda_sm10x_tcgen05_guardrail_trap_phase_invalid_during_alloc) ;  /* 0x0000006800207944 */ /* 0x026fea0003c00000 */
.L_x_68:
[----:B------:R-:W-:Y:S05]  /*39f0*/  WARPSYNC.ALL ;  /* 0x0000000000007948 */ /* 0x000fea0003800000 */
[----:B------:R-:W3:Y:S01]  /*3a00*/  S2UR UR4, SR_CgaCtaId ;  /* 0x00000000000479c3 */ /* 0x000ee20000008800 */
[----:B------:R-:W-:Y:S01]  /*3a10*/  UMOV UR14, 0x400 ;  /* 0x00000400000e7882 */ /* 0x000fe20000000000 */
[----:B------:R-:W-:-:S06]  /*3a20*/  NOP ;  /* 0x0000000000007918 */ /* 0x000fcc0000000000 */
[----:B------:R-:W-:Y:S06]  /*3a30*/  BAR.ARV 0x6, 0xa0 ;  /* 0x0182800000007b1d */ /* 0x000fec0000002000 */
[----:B------:R-:W4:Y:S01]  /*3a40*/  LDCU UR5, c[0x0][0x38c] ;  /* 0x00007180ff0577ac */ /* 0x000f220008000800 */
[----:B------:R-:W-:Y:S01]  /*3a50*/  IMAD.MOV.U32 R11, RZ, RZ, 0x1 ;  /* 0x00000001ff0b7424 */ /* 0x000fe200078e00ff */
[----:B------:R-:W-:Y:S01]  /*3a60*/  CS2R R8, SRZ ;  /* 0x0000000000087805 */ /* 0x000fe2000001ff00 */
[----:B------:R-:W-:Y:S01]  /*3a70*/  IMAD.MOV.U32 R10, RZ, RZ, RZ ;  /* 0x000000ffff0a7224 */ /* 0x000fe200078e00ff */
[----:B------:R-:W1:Y:S01]  /*3a80*/  LDCU UR7, c[0x0][0x38c] ;  /* 0x00007180ff0777ac */ /* 0x000e620008000800 */
[----:B------:R-:W-:Y:S01]  /*3a90*/  UMOV UR17, URZ ;  /* 0x000000ff00117c82 */ /* 0x000fe20008000000 */
[----:B------:R-:W-:Y:S01]  /*3aa0*/  UMOV UR11, URZ ;  /* 0x000000ff000b7c82 */ /* 0x000fe20008000000 */
[----:B---3--:R-:W-:Y:S01]  /*3ab0*/  ULEA UR14, UR4, UR14, 0x18 ;  /* 0x0000000e040e7291 */ /* 0x008fe2000f8ec0ff */
[----:B------:R-:W-:Y:S01]  /*3ac0*/  UMOV UR20, 0x0 ;  /* 0x0000000000147882 */ /* 0x000fe20000000000 */
[----:B------:R-:W-:-:S02]  /*3ad0*/  UMOV UR21, 0x4380010 ;  /* 0x0438001000157882 */ /* 0x000fc40000000000 */
[----:B------:R-:W-:Y:S02]  /*3ae0*/  UIADD3 UR6, UPT, UPT, UR14, 0x11c00, URZ ;  /* 0x00011c000e067890 */ /* 0x000fe4000fffe0ff */
[----:B----4-:R-:W-:-:S03]  /*3af0*/  UIADD3 UR5, UPT, UPT, UR5, 0x1f, URZ ;  /* 0x0000001f05057890 */ /* 0x010fc6000fffe0ff */
[----:B--2---:R-:W2:Y:S01]  /*3b00*/  LDS R0, [UR14+0x220] ;  /* 0x0002200eff007984 */ /* 0x004ea20008000800 */
[----:B------:R-:W-:Y:S02]  /*3b10*/  USHF.R.S32.HI UR4, URZ, 0x1f, UR5 ;  /* 0x0000001fff047899 */ /* 0x000fe40008011405 */
[----:B-1----:R-:W-:Y:S02]  /*3b20*/  UISETP.GE.AND UP4, UPT, UR7, 0x1, UPT ;  /* 0x000000010700788c */ /* 0x002fe4000bf86270 */
[----:B------:R-:W-:Y:S02]  /*3b30*/  ULEA.HI UR4, UR4, UR5, URZ, 0x5 ;  /* 0x0000000504047291 */ /* 0x000fe4000f8f28ff */
[----:B------:R-:W-:Y:S02]  /*3b40*/  UIADD3 UR5, UPT, UPT, UR14, 0x7400, URZ ;  /* 0x000074000e057890 */ /* 0x000fe4000fffe0ff */
[----:B------:R-:W-:Y:S02]  /*3b50*/  USHF.R.S32.HI UR19, URZ, 0x5, UR4 ;  /* 0x00000005ff137899 */ /* 0x000fe40008011404 */
[----:B------:R-:W-:-:S02]  /*3b60*/  USHF.R.U32.HI UR5, URZ, 0x4, UR5 ;  /* 0x00000004ff057899 */ /* 0x000fc40008011605 */
[----:B------:R-:W-:Y:S02]  /*3b70*/  USHF.R.U32.HI UR4, URZ, 0x4, UR6 ;  /* 0x00000004ff047899 */ /* 0x000fe40008011606 */
[----:B------:R-:W-:Y:S02]  /*3b80*/  UISETP.LT.AND UP0, UPT, UR19, 0x1, UPT ;  /* 0x000000011300788c */ /* 0x000fe4000bf01270 */
[----:B------:R-:W-:Y:S02]  /*3b90*/  ULOP3.LUT UR5, UR5, 0x3fff, URZ, 0xc0, !UPT ;  /* 0x00003fff05057892 */ /* 0x000fe4000f8ec0ff */
[----:B------:R-:W-:Y:S02]  /*3ba0*/  ULOP3.LUT UR4, UR4, 0x3fff, URZ, 0xc0, !UPT ;  /* 0x00003fff04047892 */ /* 0x000fe4000f8ec0ff */
[----:B------:R-:W-:Y:S02]  /*3bb0*/  USEL UR22, UR19, 0x1, !UP0 ;  /* 0x0000000113167887 */ /* 0x000fe4000c000000 */
[----:B------:R-:W-:-:S02]  /*3bc0*/  ULOP3.LUT UR16, UR5, 0x10000, URZ, 0xfc, !UPT ;  /* 0x0001000005107892 */ /* 0x000fc4000f8efcff */
[----:B------:R-:W-:Y:S02]  /*3bd0*/  ULOP3.LUT UR4, UR4, 0x10000, URZ, 0xfc, !UPT ;  /* 0x0001000004047892 */ /* 0x000fe4000f8efcff */
[----:B------:R-:W-:Y:S01]  /*3be0*/  UIADD3 UR22, UPT, UPT, -UR22, URZ, URZ ;  /* 0x000000ff16167290 */ /* 0x000fe2000fffe1ff */
[----:B--2---:R-:W-:-:S15]  /*3bf0*/  R2UR UR23, R0 ;  /* 0x00000000001772ca */ /* 0x004fde00000e0000 */
.L_x_77:
[----:B------:R-:W-:Y:S02]  /*3c00*/  LEA R0, R10, UR14, 0x3 ;  /* 0x0000000e0a007c11 */ /* 0x000fe4000f8e18ff */
[----:B------:R-:W-:Y:S02]  /*3c10*/  SHF.L.U32 R5, R9, 0x1f, RZ ;  /* 0x0000001f09057819 */ /* 0x000fe400000006ff */
[----:B------:R-:W-:Y:S01]  /*3c20*/  PLOP3.LUT P0, PT, PT, PT, UP4, 0x80, 0x8 ;  /* 0x000000000008781c */ /* 0x000fe20003f0f048 */
[----:B------:R-:W-:Y:S01]  /*3c30*/  VIADD R3, R0, 0x180 ;  /* 0x0000018000037836 */ /* 0x000fe20000000000 */
[----:B-1----:R-:W1:Y:S02]  /*3c40*/  SYNCS.PHASECHK.TRANS64.TRYWAIT P1, [R0+URZ+0x170], R5 ;  /* 0x00017005000075a7 */ /* 0x002e6400080211ff */
[----:B-1-3--:R-:W-:Y:S09]  /*3c50*/  @!P1 BRA `(.L_x_71) ;  /* 0x00000060004c9947 */ /* 0x00aff20003800000 */
.L_x_167:
[----:B------:R-:W-:Y:S01]  /*3c60*/  LEA R4, R10, UR14, 0x4 ;  /* 0x0000000e0a047c11 */ /* 0x000fe2000f8e20ff */
[----:B------:R-:W-:Y:S01]  /*3c70*/  @UP4 ULEA UR5, UR11, UR14, 0x3 ;  /* 0x0000000e0b054291 */ /* 0x000fe2000f8e18ff */
[----:B------:R-:W-:Y:S01]  /*3c80*/  PLOP3.LUT P2, PT, PT, PT, PT, 0x80, 0x8 ;  /* 0x000000000008781c */ /* 0x000fe20003f4f070 */
[----:B------:R-:W-:Y:S01]  /*3c90*/  ULEA UR18, UR17, UR14, 0x3 ;  /* 0x0000000e11127291 */ /* 0x000fe2000f8e18ff */
[----:B------:R-:W-:Y:S02]  /*3ca0*/  PRMT R3, RZ, 0x654, R3 ;  /* 0x00000654ff037816 */ /* 0x000fe40000000003 */
[----:B-1----:R-:W1:Y:S01]  /*3cb0*/  LDS.128 R4, [R4+0x200] ;  /* 0x0002000004047984 */ /* 0x002e620000000c00 */
[----:B------:R-:W-:Y:S02]  /*3cc0*/  @P0 SHF.L.U32 R2, R8, 0x1f, RZ ;  /* 0x0000001f08020819 */ /* 0x000fe400000006ff */
[----:B------:R-:W-:Y:S01]  /*3cd0*/  SHF.L.U32 R0, R11, 0x1f, RZ ;  /* 0x0000001f0b007819 */ /* 0x000fe200000006ff */
[----:B------:R-:W-:Y:S01]  /*3ce0*/  @!PT LDS RZ, [RZ] ;  /* 0x00000000fffff984 */ /* 0x000fe20000000800 */
[----:B------:R-:W-:Y:S01]  /*3cf0*/  @!PT LDS RZ, [RZ] ;  /* 0x00000000fffff984 */ /* 0x000fe20000000800 */
[----:B------:R-:W-:Y:S01]  /*3d00*/  @!PT LDS RZ, [RZ] ;  /* 0x00000000fffff984 */ /* 0x000fe20000000800 */
[----:B------:R-:W-:Y:S01]  /*3d10*/  @!PT LDS RZ, [RZ] ;  /* 0x00000000fffff984 */ /* 0x000fe20000000800 */
[----:B------:R2:W-:Y:S06]  /*3d20*/  MEMBAR.ALL.CTA ;  /* 0x0000000000007992 */ /* 0x0005ec0000008000 */
[----:B--2---:R-:W2:Y:S02]  /*3d30*/  FENCE.VIEW.ASYNC.S ;  /* 0x00000000000073c6 */ /* 0x004ea40000000000 */
[----:B--2---:R2:W-:Y:S01]  /*3d40*/  SYNCS.ARRIVE.TRANS64.RED.A1T0 RZ, [R3+URZ], RZ ;  /* 0x000000ff03ff79a7 */ /* 0x0045e200081004ff */
[----:B------:R2:W3:Y:S01]  /*3d50*/  @P0 SYNCS.PHASECHK.TRANS64.TRYWAIT P2, [UR5], R2 ;  /* 0x00000002ff0005a7 */ /* 0x0004e20008041105 */
[----:B-1----:R-:W-:Y:S01]  /*3d60*/  LOP3.LUT P1, RZ, R6, 0x1, RZ, 0xc0, !PT ;  /* 0x0000000106ff7812 */ /* 0x002fe2000782c0ff */
[----:B------:R-:W1:Y:S02]  /*3d70*/  SYNCS.PHASECHK.TRANS64.TRYWAIT P0, [UR18+0x1b0], R0 ;  /* 0x0001b000ff0075a7 */ /* 0x000e640008001112 */
[----:B-123--:R-:W-:Y:S10]  /*3d80*/  @!P0 BRA `(.L_x_72) ;  /* 0x0000006000148947 */ /* 0x00eff40003800000 */
.L_x_169:
[----:B------:R-:W-:Y:S01]  /*3d90*/  IADD3 R10, PT, PT, R10, 0x1, RZ ;  /* 0x000000010a0a7810 */ /* 0x000fe20007ffe0ff */
[----:B------:R-:W-:Y:S06]  /*3da0*/  BRA.U !UP4, `(.L_x_73) ;  /* 0x000000010c9c7547 */ /* 0x000fec000b800000 */
[----:B------:R-:W-:Y:S02]  /*3db0*/  ULEA.HI UR5, UR17, UR17, URZ, 0x1 ;  /* 0x0000001111057291 */ /* 0x000fe4000f8f08ff */
[----:B------:R-:W-:Y:S02]  /*3dc0*/  UPLOP3.LUT UP2, UPT, UPT, UPT, UPT, 0x40, 0x4 ;  /* 0x000000000004789c */ /* 0x000fe40003f4e870 */
[----:B------:R-:W-:Y:S02]  /*3dd0*/  USHF.R.U32.HI UR6, URZ, 0x1, UR5 ;  /* 0x00000001ff067899 */ /* 0x000fe40008011605 */
[----:B------:R-:W-:Y:S02]  /*3de0*/  ULOP3.LUT UR15, UR5, 0xffe, URZ, 0xc0, !UPT ;  /* 0x00000ffe050f7892 */ /* 0x000fe4000f8ec0ff */
[----:B------:R-:W-:Y:S02]  /*3df0*/  UIMAD UR5, UR6, 0xe0, UR23 ;  /* 0x000000e0060578a4 */ /* 0x000fe4000f8e0217 */
[----:B------:R-:W-:Y:S01]  /*3e00*/  UIADD3 UR15, UPT, UPT, -UR15, UR17, URZ ;  /* 0x000000110f0f7290 */ /* 0x000fe2000fffe1ff */
[----:B------:R-:W-:Y:S01]  /*3e10*/  UMOV UR13, UR22 ;  /* 0x00000016000d7c82 */ /* 0x000fe20008000000 */
[----:B------:R-:W-:-:S02]  /*3e20*/  UMOV UR12, UR19 ;  /* 0x00000013000c7c82 */ /* 0x000fc40008000000 */
[----:B------:R-:W-:-:S03]  /*3e30*/  ULEA UR15, UR15, UR5, 0x14 ;  /* 0x000000050f0f7291 */ /* 0x000fc6000f8ea0ff */
[----:B------:R-:W-:-:S09]  /*3e40*/  UMOV UR5, UR11 ;  /* 0x0000000b00057c82 */ /* 0x000fd20008000000 */
.L_x_76:
[----:B------:R-:W-:Y:S02]  /*3e50*/  UIADD3 UR13, UPT, UPT, UR13, 0x1, URZ ;  /* 0x000000010d0d7890 */ /* 0x000fe4000fffe0ff */
[----:B--2---:R-:W-:Y:S02]  /*3e60*/  ULEA UR7, UR5, UR14, 0x3 ;  /* 0x0000000e05077291 */ /* 0x004fe4000f8e18ff */
[----:B------:R-:W-:Y:S01]  /*3e70*/  UISETP.NE.AND UP3, UPT, UR13, URZ, UPT ;  /* 0x000000ff0d00728c */ /* 0x000fe2000bf65270 */
[----:B---3--:R-:W-:Y:S10]  /*3e80*/  @P2 BRA `(.L_x_74) ;  /* 0x00000000000c2947 */ /* 0x008ff40003800000 */
[----:B-1----:R-:W-:Y:S04]  /*3e90*/  SHF.L.U32 R3, R8, 0x1f, RZ ;  /* 0x0000001f08037819 */ /* 0x002fe800000006ff */
[----:B------:R-:W1:Y:S02]  /*3ea0*/  SYNCS.PHASECHK.TRANS64.TRYWAIT P0, [UR7], R3 ;  /* 0x00000003ff0075a7 */ /* 0x000e640008001107 */
[----:B-1----:R-:W-:Y:S05]  /*3eb0*/  @!P0 BRA `(.L_x_75) ;  /* 0x0000005c00e08947 */ /* 0x002fea0003800000 */
.L_x_74:
[----:B------:R-:W-:Y:S01]  /*3ec0*/  UISETP.NE.AND UP0, UPT, UR12, 0x1, UPT ;  /* 0x000000010c00788c */ /* 0x000fe2000bf05270 */
[----:B------:R-:W-:Y:S01]  /*3ed0*/  PLOP3.LUT P2, PT, PT, PT, PT, 0x80, 0x8 ;  /* 0x000000000008781c */ /* 0x000fe20003f4f070 */
[----:B------:R-:W-:Y:S02]  /*3ee0*/  UIADD3 UR6, UPT, UPT, UR5, 0x1, URZ ;  /* 0x0000000105067890 */ /* 0x000fe4000fffe0ff */
[----:B------:R-:W-:Y:S02]  /*3ef0*/  UIADD3 UR12, UPT, UPT, UR12, -0x1, URZ ;  /* 0xffffffff0c0c7890 */ /* 0x000fe4000fffe0ff */
[----:B------:R-:W-:Y:S01]  /*3f00*/  UISETP.NE.AND UP1, UPT, UR6, 0x15, UPT ;  /* 0x000000150600788c */ /* 0x000fe2000bf25270 */
[----:B------:R-:W-:Y:S01]  /*3f10*/  PLOP3.LUT P0, PT, PT, PT, UP0, 0x80, 0x8 ;  /* 0x000000000008781c */ /* 0x000fe20003f0f008 */
[----:B------:R-:W-:Y:S02]  /*3f20*/  UMOV UR9, 0xc0004010 ;  /* 0xc000401000097882 */ /* 0x000fe40000000000 */
[----:B------:R-:W-:Y:S02]  /*3f30*/  USEL UR8, URZ, 0x1, UP1 ;  /* 0x00000001ff087887 */ /* 0x000fe40008800000 */
[----:B------:R-:W-:Y:S02]  /*3f40*/  USEL UR11, UR6, URZ, UP1 ;  /* 0x000000ff060b7287 */ /* 0x000fe40008800000 */
[----:B------:R-:W-:Y:S02]  /*3f50*/  UIMAD UR6, UR5, 0x1c0, UR4 ;  /* 0x000001c0050678a4 */ /* 0x000fe4000f8e0204 */
[----:B------:R-:W-:Y:S01]  /*3f60*/  @UP0 ULEA UR10, UR11, UR14, 0x3 ;  /* 0x0000000e0b0a0291 */ /* 0x000fe2000f8e18ff */
[----:B------:R-:W-:Y:S01]  /*3f70*/  LOP3.LUT R8, R8, UR8, RZ, 0x3c, !PT ;  /* 0x0000000808087c12 */ /* 0x000fe2000f8e3cff */
[----:B------:R-:W-:Y:S03]  /*3f80*/  ULEA UR8, UR5, UR16, 0x7 ;  /* 0x0000001005087291 */ /* 0x000fe6000f8e38ff */
[----:B-1----:R-:W-:Y:S01]  /*3f90*/  @P0 SHF.L.U32 R0, R8, 0x1f, RZ ;  /* 0x0000001f08000819 */ /* 0x002fe200000006ff */
[----:B------:R-:W-:Y:S03]  /*3fa0*/  UMOV UR5, UR11 ;  /* 0x0000000b00057c82 */ /* 0x000fe60008000000 */
[----:B------:R2:W3:Y:S01]  /*3fb0*/  @P0 SYNCS.PHASECHK.TRANS64.TRYWAIT P2, [UR10], R0 ;  /* 0x00000000ff0005a7 */ /* 0x0004e2000804110a */
[----:B------:R-:W-:Y:S03]  /*3fc0*/  UIADD3 UR10, UPT, UPT, UR7, 0xa8, URZ ;  /* 0x000000a8070a7890 */ /* 0x000fe6000fffe0ff */
[----:B------:R-:W-:Y:S02]  /*3fd0*/  UMOV UR7, 0xc0004010 ;  /* 0xc000401000077882 */ /* 0x000fe40000000000 */
[----:B------:R2:W-:Y:S01]  /*3fe0*/  UTCQMMA gdesc[UR8], gdesc[UR6], tmem[UR15], tmem[UR20], idesc[UR21], UP2 ;  /* 0x00ff1406080075ea */ /* 0x0005e2000900030f */
[----:B------:R-:W-:Y:S03]  /*3ff0*/  UPLOP3.LUT UP2, UPT, UPT, UPT, UPT, 0x80, 0x8 ;  /* 0x000000000008789c */ /* 0x000fe60003f4f070 */
[----:B------:R2:W-:Y:S01]  /*4000*/  UTCBAR [UR10], URZ ;  /* 0x000000ff0a0073e9 */ /* 0x0005e200080000ff */
[----:B------:R-:W-:Y:S07]  /*4010*/  BRA.U UP3, `(.L_x_76) ;  /* 0xfffffffd038c7547 */ /* 0x000fee000b83ffff */
.L_x_73:
[----:B------:R-:W-:Y:S01]  /*4020*/  UIADD3 UR5, UPT, UPT, UR17, 0x1, URZ ;  /* 0x0000000111057890 */ /* 0x000fe2000fffe0ff */
[C---:B------:R-:W-:Y:S01]  /*4030*/  ISETP.NE.AND P0, PT, R10.reuse, 0x2, PT ;  /* 0x000000020a00780c */ /* 0x040fe20003f05270 */
[----:B--2---:R-:W-:Y:S02]  /*4040*/  UIADD3 UR6, UPT, UPT, UR18, 0x190, URZ ;  /* 0x0000019012067890 */ /* 0x004fe4000fffe0ff */
[----:B------:R-:W-:Y:S01]  /*4050*/  UISETP.NE.AND UP0, UPT, UR5, 0x4, UPT ;  /* 0x000000040500788c */ /* 0x000fe2000bf05270 */
[----:B-1----:R-:W-:Y:S02]  /*4060*/  SEL R0, RZ, 0x1, P0 ;  /* 0x00000001ff007807 */ /* 0x002fe40000000000 */
[----:B------:R-:W-:Y:S01]  /*4070*/  SEL R10, R10, RZ, P0 ;  /* 0x000000ff0a0a7207 */ /* 0x000fe20000000000 */
[----:B------:R-:W-:Y:S01]  /*4080*/  USEL UR7, URZ, 0x1, UP0 ;  /* 0x00000001ff077887 */ /* 0x000fe20008000000 */
[----:B------:R-:W-:Y:S01]  /*4090*/  LOP3.LUT R9, R9, R0, RZ, 0x3c, !PT ;  /* 0x0000000009097212 */ /* 0x000fe200078e3cff */
[----:B------:R-:W-:Y:S01]  /*40a0*/  USEL UR17, UR5, URZ, UP0 ;  /* 0x000000ff05117287 */ /* 0x000fe20008000000 */
[----:B------:R1:W-:Y:S03]  /*40b0*/  UTCBAR [UR6], URZ ;  /* 0x000000ff060073e9 */ /* 0x0003e600080000ff */
[----:B------:R-:W-:Y:S01]  /*40c0*/  LOP3.LUT R11, R11, UR7, RZ, 0x3c, !PT ;  /* 0x000000070b0b7c12 */ /* 0x000fe2000f8e3cff */
[----:B------:R-:W-:Y:S07]  /*40d0*/  @P1 BRA `(.L_x_77) ;  /* 0xfffffff800c81947 */ /* 0x000fee000383ffff */
[----:B------:R-:W2:Y:S01]  /*40e0*/  S2UR UR8, SR_CgaCtaId ;  /* 0x00000000000879c3 */ /* 0x000ea20000008800 */
[----:B------:R-:W-:Y:S01]  /*40f0*/  ELECT P0, URZ, PT ;  /* 0x0000000000ff782f */ /* 0x000fe20003800000 */
[----:B------:R-:W-:Y:S01]  /*4100*/  IMAD.MOV.U32 R0, RZ, RZ, 0x1 ;  /* 0x00000001ff007424 */ /* 0x000fe200078e00ff */
[----:B------:R-:W-:Y:S01]  /*4110*/  UIADD3 UR14, UPT, UPT, UR14, 0x1b0, URZ ;  /* 0x000001b00e0e7890 */ /* 0x000fe2000fffe0ff */
[----:B------:R-:W-:Y:S01]  /*4120*/  SHF.L.U32 R3, R11, 0x1f, RZ ;  /* 0x0000001f0b037819 */ /* 0x000fe200000006ff */
[----:B------:R-:W-:-:S03]  /*4130*/  UMOV UR4, 0x40 ;  /* 0x0000004000047882 */ /* 0x000fc60000000000 */
[----:B------:R-:W-:Y:S01]  /*4140*/  UVIRTCOUNT.DEALLOC.SMPOOL 0x80 ;  /* 0x000000800000784c */ /* 0x000fe20000000000 */
[----:B--2---:R-:W-:Y:S02]  /*4150*/  ULEA UR8, UR8, UR4, 0x18 ;  /* 0x0000000408087291 */ /* 0x004fe4000f8ec0ff */
[----:B------:R-:W-:-:S07]  /*4160*/  ULEA UR4, UR17, UR14, 0x3 ;  /* 0x0000000e11047291 */ /* 0x000fce000f8e18ff */
[----:B------:R2:W-:Y:S02]  /*4170*/  @P0 STS.U8 [UR8+0x1c], R0 ;  /* 0x00001c00ff000988 */ /* 0x0005e40008000008 */
[----:B------:R-:W4:Y:S02]  /*4180*/  SYNCS.PHASECHK.TRANS64.TRYWAIT P0, [UR4], R3 ;  /* 0x00000003ff0075a7 */ /* 0x000f240008001104 */
[----:B--2-4-:R-:W-:Y:S05]  /*4190*/  @!P0 BRA `(.L_x_78) ;  /* 0x0000005c00408947 */ /* 0x014fea0003800000 */
.L_x_172:
[----:B------:R-:W-:-:S04]  /*41a0*/  UIADD3 UR4, UPT, UPT, UR17, 0x1, URZ ;  /* 0x0000000111047890 */ /* 0x000fc8000fffe0ff */
[----:B------:R-:W-:-:S04]  /*41b0*/  UISETP.NE.AND UP0, UPT, UR4, 0x4, UPT ;  /* 0x000000040400788c */ /* 0x000fc8000bf05270 */
[----:B-1----:R-:W-:Y:S02]  /*41c0*/  USEL UR6, URZ, 0x1, UP0 ;  /* 0x00000001ff067887 */ /* 0x002fe40008000000 */
[----:B------:R-:W-:-:S04]  /*41d0*/  USEL UR4, UR4, URZ, UP0 ;  /* 0x000000ff04047287 */ /* 0x000fc80008000000 */
[----:B------:R-:W-:Y:S01]  /*41e0*/  ULEA UR5, UR4, UR14, 0x3 ;  /* 0x0000000e04057291 */ /* 0x000fe2000f8e18ff */
[----:B------:R-:W-:-:S04]  /*41f0*/  LOP3.LUT R2, R11, UR6, RZ, 0x3c, !PT ;  /* 0x000000060b027c12 */ /* 0x000fc8000f8e3cff */
[----:B--2---:R-:W-:-:S04]  /*4200*/  SHF.L.U32 R3, R2, 0x1f, RZ ;  /* 0x0000001f02037819 */ /* 0x004fc800000006ff */
[----:B------:R-:W1:Y:S02]  /*4210*/  SYNCS.PHASECHK.TRANS64.TRYWAIT P0, [UR5], R3 ;  /* 0x00000003ff0075a7 */ /* 0x000e640008001105 */
[----:B-1----:R-:W-:Y:S05]  /*4220*/  @!P0 BRA `(.L_x_79) ;  /* 0x0000005c00348947 */ /* 0x002fea0003800000 */
.L_x_174:
        /* <DEDUP_REMOVED lines=9> */
.L_x_176:
[----:B------:R-:W-:-:S04]  /*42c0*/  UIADD3 UR4, UPT, UPT, UR4, 0x1, URZ ;  /* 0x0000000104047890 */ /* 0x000fc8000fffe0ff */
[----:B------:R-:W-:-:S04]  /*42d0*/  UISETP.NE.AND UP0, UPT, UR4, 0x4, UPT ;  /* 0x000000040400788c */ /* 0x000fc8000bf05270 */
[----:B------:R-:W-:Y:S02]  /*42e0*/  USEL UR5, URZ, 0x1, UP0 ;  /* 0x00000001ff057887 */ /* 0x000fe40008000000 */
[----:B------:R-:W-:-:S04]  /*42f0*/  USEL UR4, UR4, URZ, UP0 ;  /* 0x000000ff04047287 */ /* 0x000fc80008000000 */
[----:B------:R-:W-:Y:S01]  /*4300*/  ULEA UR4, UR4, UR14, 0x3 ;  /* 0x0000000e04047291 */ /* 0x000fe2000f8e18ff */
[----:B-1----:R-:W-:-:S04]  /*4310*/  LOP3.LUT R3, R2, UR5, RZ, 0x3c, !PT ;  /* 0x0000000502037c12 */ /* 0x002fc8000f8e3cff */
[----:B------:R-:W-:-:S04]  /*4320*/  SHF.L.U32 R3, R3, 0x1f, RZ ;  /* 0x0000001f03037819 */ /* 0x000fc800000006ff */
[----:B------:R-:W1:Y:S02]  /*4330*/  SYNCS.PHASECHK.TRANS64.TRYWAIT P0, [UR4], R3 ;  /* 0x00000003ff0075a7 */ /* 0x000e640008001104 */
[----:B-1----:R-:W-:Y:S05]  /*4340*/  @!P0 BRA `(.L_x_81) ;  /* 0x0000005c001c8947 */ /* 0x002fea0003800000 */
.L_x_178:
[----:B------:R-:W-:Y:S01]  /*4350*/  NOP ;  /* 0x0000000000007918 */ /* 0x000fe20000000000 */
[----:B-1----:R-:W1:Y:S01]  /*4360*/  LDS R0, [UR8+0x14] ;  /* 0x00001408ff007984 */ /* 0x002e620008000800 */
[----:B------:R-:W-:Y:S01]  /*4370*/  ULOP3.LUT UR4, UR23, 0xffff, URZ, 0xc0, !UPT ;  /* 0x0000ffff17047892 */ /* 0x000fe2000f8ec0ff */
[----:B------:R-:W-:Y:S01]  /*4380*/  UMOV UR5, 0xffff ;  /* 0x0000ffff00057882 */ /* 0x000fe20000000000 */
[----:B------:R-:W-:Y:S02]  /*4390*/  UMOV UR6, 0x1 ;  /* 0x0000000100067882 */ /* 0x000fe40000000000 */
[----:B------:R-:W-:-:S04]  /*43a0*/  USHF.R.U32.HI UR4, URZ, 0x5, UR4 ;  /* 0x00000005ff047899 */ /* 0x000fc80008011604 */
[----:B------:R-:W-:Y:S02]  /*43b0*/  USHF.L.U32 UR5, UR5, UR4, URZ ;  /* 0x0000000405057299 */ /* 0x000fe400080006ff */
[----:B------:R-:W-:-:S04]  /*43c0*/  USHF.L.U32 UR4, UR6, UR4, URZ ;  /* 0x0000000406047299 */ /* 0x000fc800080006ff */
[----:B-1----:R-:W-:-:S04]  /*43d0*/  LOP3.LUT R0, R0, UR5, RZ, 0xc0, !PT ;  /* 0x0000000500007c12 */ /* 0x002fc8000f8ec0ff */
[----:B------:R-:W-:-:S13]  /*43e0*/  ISETP.NE.AND P0, PT, R0, UR5, PT ;  /* 0x0000000500007c0c */ /* 0x000fda000bf05270 */
[----:B------:R-:W-:Y:S05]  /*43f0*/  @P0 BRA `(.L_x_82) ;  /* 0x0000000000580947 */ /* 0x000fea0003800000 */
[----:B------:R-:W1:Y:S02]  /*4400*/  LDS R0, [UR8+0x18] ;  /* 0x00001808ff007984 */ /* 0x000e640008000800 */
[----:B-1----:R-:W-:-:S04]  /*4410*/  LOP3.LUT R0, R0, UR4, RZ, 0xc0, !PT ;  /* 0x0000000400007c12 */ /* 0x002fc8000f8ec0ff */
[----:B------:R-:W-:-:S13]  /*4420*/  ISETP.NE.AND P0, PT, R0, UR4, PT ;  /* 0x0000000400007c0c */ /* 0x000fda000bf05270 */
[----:B------:R-:W-:Y:S05]  /*4430*/  @P0 BRA `(.L_x_83) ;  /* 0x00000000003c0947 */ /* 0x000fea0003800000 */
[----:B------:R-:W1:Y:S01]  /*4440*/  S2R R2, SR_LANEID ;  /* 0x0000000000027919 */ /* 0x000e620000000000 */
[----:B------:R-:W-:Y:S01]  /*4450*/  ULOP3.LUT UR5, URZ, UR5, URZ, 0x33, !UPT ;  /* 0x00000005ff057292 */ /* 0x000fe2000f8e33ff */
[----:B------:R-:W-:Y:S01]  /*4460*/  LOP3.LUT R4, RZ, UR4, RZ, 0x33, !PT ;  /* 0x00000004ff047c12 */ /* 0x000fe2000f8e33ff */
[----:B------:R-:W-:Y:S02]  /*4470*/  VOTEU.ANY UR4, UPT, PT ;  /* 0x0000000000047886 */ /* 0x000fe400038e0100 */
[----:B------:R-:W-:Y:S01]  /*4480*/  UFLO.U32 UR4, UR4 ;  /* 0x00000004000472bd */ /* 0x000fe200080e0000 */
[----:B------:R-:W2:Y:S01]  /*4490*/  REDUX UR6, R4 ;  /* 0x00000000040673c4 */ /* 0x000ea20000000000 */
[----:B------:R-:W-:-:S06]  /*44a0*/  IMAD.U32 R0, RZ, RZ, UR5 ;  /* 0x00000005ff007e24 */ /* 0x000fcc000f8e00ff */
[----:B------:R4:W-:Y:S01]  /*44b0*/  UTCATOMSWS.AND URZ, UR5 ;  /* 0x0000000500ff79e3 */ /* 0x0009e20008000000 */
[----:B------:R-:W3:Y:S01]  /*44c0*/  REDUX UR7, R0 ;  /* 0x00000000000773c4 */ /* 0x000ee20000000000 */
[----:B-1----:R-:W-:Y:S01]  /*44d0*/  ISETP.EQ.U32.AND P0, PT, R2, UR4, PT ;  /* 0x0000000402007c0c */ /* 0x002fe2000bf02070 */
[----:B--2---:R-:W-:Y:S01]  /*44e0*/  IMAD.U32 R2, RZ, RZ, UR6 ;  /* 0x00000006ff027e24 */ /* 0x004fe2000f8e00ff */
[----:B---3--:R-:W-:-:S11]  /*44f0*/  MOV R3, UR7 ;  /* 0x0000000700037c02 */ /* 0x008fd60008000f00 */
[----:B------:R4:W-:Y:S04]  /*4500*/  @P0 ATOMS.AND RZ, [UR8+0x14], R3 ;  /* 0x00001403ffff098c */ /* 0x0009e8000a800008 */
[----:B------:R4:W-:Y:S01]  /*4510*/  @P0 ATOMS.AND RZ, [UR8+0x18], R2 ;  /* 0x00001802ffff098c */ /* 0x0009e2000a800008 */
[----:B------:R-:W-:Y:S05]  /*4520*/  BRA `(.L_x_84) ;  /* 0x0000000000147947 */ /* 0x000fea0003800000 */
.L_x_83:
[----:B------:R-:W-:Y:S02]  /*4530*/  MOV R2, 0x4550 ;  /* 0x0000455000027802 */ /* 0x000fe40000000f00 */
[----:B---3-5:R-:W-:Y:S05]  /*4540*/  CALL.REL.NOINC `($__internal_0_$__cuda_sm10x_tcgen05_guardrail_trap_col_being_dealloced_not_returned_by_alloc) ;  /* 0x0000005c003c7944 */ /* 0x028fea0003c00000 */
[----:B------:R-:W-:Y:S05]  /*4550*/  BRA `(.L_x_84) ;  /* 0x0000000000087947 */ /* 0x000fea0003800000 */
.L_x_82:
[----:B------:R-:W-:Y:S02]  /*4560*/  MOV R2, 0x4580 ;  /* 0x0000458000027802 */ /* 0x000fe40000000f00 */
[----:B---3-5:R-:W-:Y:S05]  /*4570*/  CALL.REL.NOINC `($__internal_2_$__cuda_sm10x_tcgen05_guardrail_trap_unallocated_columns_being_dealloced) ;  /* 0x0000005c00487944 */ /* 0x028fea0003c00000 */
.L_x_84:
[----:B------:R-:W-:Y:S01]  /*4580*/  NOP ;  /* 0x0000000000007918 */ /* 0x000fe20000000000 */
[----:B----4-:R-:W-:Y:S05]  /*4590*/  EXIT ;  /* 0x000000000000794d */ /* 0x010fea0003800000 */
.L_x_66:
[----:B------:R-:W-:-:S09]  /*45a0*/  UISETP.NE.OR UP0, UPT, UR18, 0x3, !UP3 ;  /* 0x000000031200788c */ /* 0x000fd2000df05670 */
[----:B------:R-:W-:Y:S05]  /*45b0*/  BRA.U UP0, `(.L_x_85) ;  /* 0x0000000d00947547 */ /* 0x000fea000b800000 */
[----:B------:R-:W2:Y:S01]  /*45c0*/  LDCU.64 UR6, c[0x0][0x888] ;  /* 0x00011100ff0677ac */ /* 0x000ea20008000a00 */
[----:B------:R-:W-:Y:S02]  /*45d0*/  HFMA2 R9, -RZ, RZ, 0, 0 ;  /* 0x00000000ff097431 */ /* 0x000fe400000001ff */
[----:B------:R-:W-:Y:S01]  /*45e0*/  IMAD.MOV.U32 R11, RZ, RZ, 0x1 ;  /* 0x00000001ff0b7424 */ /* 0x000fe200078e00ff */
[----:B------:R-:W-:Y:S01]  /*45f0*/  MOV R8, 0x3800 ;  /* 0x0000380000087802 */ /* 0x000fe20000000f00 */
[----:B------:R-:W3:Y:S01]  /*4600*/  LDCU UR38, c[0x0][0x370] ;  /* 0x00006e00ff2677ac */ /* 0x000ee20008000800 */
[----:B------:R-:W-:Y:S01]  /*4610*/  IMAD.MOV.U32 R10, RZ, RZ, RZ ;  /* 0x000000ffff0a7224 */ /* 0x000fe200078e00ff */
[----:B------:R-:W3:Y:S01]  /*4620*/  LDCU.128 UR48, c[0x0][0xb10] ;  /* 0x00016200ff3077ac */ /* 0x000ee20008000c00 */
[----:B------:R-:W4:Y:S01]  /*4630*/  LDCU UR37, c[0x0][0x374] ;  /* 0x00006e80ff2577ac */ /* 0x000f220008000800 */
[----:B------:R-:W1:Y:S01]  /*4640*/  LDCU.64 UR30, c[0x0][0x890] ;  /* 0x00011200ff1e77ac */ /* 0x000e620008000a00 */
[----:B------:R-:W1:Y:S01]  /*4650*/  LDCU UR15, c[0x0][0xb0c] ;  /* 0x00016180ff0f77ac */ /* 0x000e620008000800 */
[----:B------:R-:W1:Y:S01]  /*4660*/  LDCU UR45, c[0x0][0xb20] ;  /* 0x00016400ff2d77ac */ /* 0x000e620008000800 */
[----:B------:R-:W1:Y:S01]  /*4670*/  LDCU UR4, c[0x0][0xb30] ;  /* 0x00016600ff0477ac */ /* 0x000e620008000800 */
[----:B--2---:R-:W-:Y:S01]  /*4680*/  UISETP.NE.U32.AND UP0, UPT, UR6, URZ, UPT ;  /* 0x000000ff0600728c */ /* 0x004fe2000bf05070 */
[----:B------:R-:W-:Y:S01]  /*4690*/  UMOV UR21, 0x400 ;  /* 0x0000040000157882 */ /* 0x000fe20000000000 */
[----:B---3--:R-:W-:-:S02]  /*46a0*/  UIMAD.WIDE.U32 UR42, UR38, UR48, URZ ;  /* 0x00000030262a72a5 */ /* 0x008fc4000f8e00ff */
[----:B------:R-:W-:Y:S02]  /*46b0*/  UISETP.NE.AND.EX UP5, UPT, UR7, URZ, UPT, UP0 ;  /* 0x000000ff0700728c */ /* 0x000fe4000bfa5300 */
[----:B----4-:R-:W-:Y:S02]  /*46c0*/  UIMAD.WIDE.U32 UR6, UR37, UR51, URZ ;  /* 0x00000033250672a5 */ /* 0x010fe4000f8e00ff */
[----:B------:R-:W-:Y:S02]  /*46d0*/  ULEA UR21, UR5, UR21, 0x18 ;  /* 0x0000001505157291 */ /* 0x000fe4000f8ec0ff */
[----:B-1----:R-:W-:Y:S02]  /*46e0*/  UISETP.NE.U32.AND UP6, UPT, UR30, URZ, UPT ;  /* 0x000000ff1e00728c */ /* 0x002fe4000bfc5070 */
[----:B------:R-:W-:Y:S02]  /*46f0*/  UIADD3 UR39, UPT, UPT, UR21, 0x150, URZ ;  /* 0x0000015015277890 */ /* 0x000fe4000fffe0ff */
[----:B------:R-:W-:Y:S01]  /*4700*/  UISETP.NE.AND UP0, UPT, UR41, 0x1, UPT ;  /* 0x000000012900788c */ /* 0x000fe2000bf05270 */
[----:B------:R-:W-:Y:S01]  /*4710*/  UMOV UR42, UR43 ;  /* 0x0000002b002a7c82 */ /* 0x000fe20008000000 */
[----:B------:R-:W-:Y:S01]  /*4720*/  UMOV UR40, UR7 ;  /* 0x0000000700287c82 */ /* 0x000fe20008000000 */
[----:B------:R-:W-:Y:S01]  /*4730*/  UISETP.NE.AND UP0, UPT, UR15, 0x1, UPT ;  /* 0x000000010f00788c */ /* 0x000fe2000bf05270 */
[----:B------:R-:W1:Y:S01]  /*4740*/  LDCU.64 UR52, c[0x0][0x348] ;  /* 0x00006900ff3477ac */ /* 0x000e620008000a00 */
[----:B------:R-:W-:-:S02]  /*4750*/  UPLOP3.LUT UP1, UPT, UPT, UPT, UPT, 0x40, 0x4 ;  /* 0x000000000004789c */ /* 0x000fc40003f2e870 */
[----:B------:R-:W-:Y:S01]  /*4760*/  UISETP.GE.AND UP3, UPT, UR41, 0x1, UPT ;  /* 0x000000012900788c */ /* 0x000fe2000bf66270 */
[----:B------:R-:W2:Y:S01]  /*4770*/  LDCU.64 UR22, c[0x0][0xb28] ;  /* 0x00016500ff1677ac */ /* 0x000ea20008000a00 */
[----:B------:R-:W-:Y:S02]  /*4780*/  UISETP.NE.AND.EX UP6, UPT, UR31, URZ, UPT, UP6 ;  /* 0x000000ff1f00728c */ /* 0x000fe4000bfc5360 */
[----:B------:R-:W-:Y:S02]  /*4790*/  UPRMT UR39, UR5, 0x654, UR39 ;  /* 0x0000065405277896 */ /* 0x000fe40008000027 */
[----:B------:R-:W-:Y:S02]  /*47a0*/  USHF.R.U32.HI UR42, URZ, UR49, UR42 ;  /* 0x00000031ff2a7299 */ /* 0x000fe4000801162a */
[----:B------:R-:W-:Y:S02]  /*47b0*/  USHF.R.U32.HI UR40, URZ, UR45, UR40 ;  /* 0x0000002dff287299 */ /* 0x000fe40008011628 */
[----:B------:R-:W-:-:S02]  /*47c0*/  UISETP.NE.AND UP0, UPT, UR50, 0x1, UPT ;  /* 0x000000013200788c */ /* 0x000fc4000bf05270 */
[----:B------:R-:W-:-:S11]  /*47d0*/  UISETP.NE.AND UP4, UPT, UR4, 0x1, UPT ;  /* 0x000000010400788c */ /* 0x000fd6000bf85270 */
.L_x_93:
[C---:B------:R-:W-:Y:S02]  /*47e0*/  LEA R3, R10.reuse, UR21, 0x3 ;  /* 0x000000150a037c11 */ /* 0x040fe4000f8e18ff */
[----:B------:R-:W-:Y:S02]  /*47f0*/  SHF.L.U32 R0, R9, 0x1f, RZ ;  /* 0x0000001f09007819 */ /* 0x000fe400000006ff */
[----:B------:R-:W-:Y:S02]  /*4800*/  LEA R5, R10, UR21, 0x4 ;  /* 0x000000150a057c11 */ /* 0x000fe4000f8e20ff */
[----:B---3--:R-:W3:Y:S02]  /*4810*/  SYNCS.PHASECHK.TRANS64.TRYWAIT P0, [R3+URZ+0x170], R0 ;  /* 0x00017000030075a7 */ /* 0x008ee400080011ff */
[----:B---3--:R-:W-:Y:S05]  /*4820*/  @!P0 BRA `(.L_x_86) ;  /* 0x0000005400fc8947 */ /* 0x008fea0003800000 */
.L_x_179:
[----:B------:R-:W4:Y:S01]  /*4830*/  LDS.128 R4, [R5+0x200] ;  /* 0x0002000005047984 */ /* 0x000f220000000c00 */
[----:B------:R-:W-:Y:S01]  /*4840*/  UISETP.GE.AND UP0, UPT, UR41, 0x1, UPT ;  /* 0x000000012900788c */ /* 0x000fe2000bf06270 */
[----:B------:R-:W-:Y:S01]  /*4850*/  @!PT LDS RZ, [RZ] ;  /* 0x00000000fffff984 */ /* 0x000fe20000000800 */
[----:B------:R-:W-:Y:S01]  /*4860*/  @!PT LDS RZ, [RZ] ;  /* 0x00000000fffff984 */ /* 0x000fe20000000800 */
[----:B------:R-:W-:Y:S01]  /*4870*/  @!PT LDS RZ, [RZ] ;  /* 0x00000000fffff984 */ /* 0x000fe20000000800 */
[----:B------:R-:W-:Y:S01]  /*4880*/  @!PT LDS RZ, [RZ] ;  /* 0x00000000fffff984 */ /* 0x000fe20000000800 */
[----:B------:R1:W-:Y:S06]  /*4890*/  MEMBAR.ALL.CTA ;  /* 0x0000000000007992 */ /* 0x0003ec0000008000 */
[----:B-1----:R-:W1:Y:S01]  /*48a0*/  FENCE.VIEW.ASYNC.S ;  /* 0x00000000000073c6 */ /* 0x002e620000000000 */
[----:B----4-:R-:W-:Y:S11]  /*48b0*/  LOP3.LUT P0, RZ, R6, 0x1, RZ, 0xc0, !PT ;  /* 0x0000000106ff7812 */ /* 0x010ff6000780c0ff */
[----:B------:R-:W-:Y:S02]  /*48c0*/  @!UPT UIADD3 URZ, UPT, UPT, URZ, URZ, URZ ;  /* 0x000000fffffff290 */ /* 0x000fe4000fffe0ff */
[----:B-1----:R-:W-:Y:S01]  /*48d0*/  VOTEU.ANY UP3, P0 ;  /* 0x0000000000ff7886 */ /* 0x002fe20000060100 */
[----:B------:R-:W-:Y:S11]  /*48e0*/  PLOP3.LUT P0, PT, PT, PT, UP3, 0x80, 0x8 ;  /* 0x000000000008781c */ /* 0x000ff60003f0f038 */
[----:B------:R-:W-:Y:S02]  /*48f0*/  @!UPT UIADD3 URZ, UPT, UPT, URZ, URZ, URZ ;  /* 0x000000fffffff290 */ /* 0x000fe4000fffe0ff */
[----:B---3--:R-:W-:Y:S02]  /*4900*/  @P0 SHF.R.U32.HI R0, RZ, 0x10, R5 ;  /* 0x00000010ff000819 */ /* 0x008fe40000011605 */
[----:B------:R-:W-:Y:S02]  /*4910*/  @P0 MOV R2, R4 ;  /* 0x0000000400020202 */ /* 0x000fe40000000f00 */
[----:B------:R-:W-:Y:S01]  /*4920*/  @P0 R2UR UR4, R0 ;  /* 0x00000000000402ca */ /* 0x000fe200000e0000 */
[----:B------:R-:W-:Y:S01]  /*4930*/  VIADD R0, R3, 0x180 ;  /* 0x0000018003007836 */ /* 0x000fe20000000000 */
[----:B------:R-:W-:Y:S02]  /*4940*/  @P0 LOP3.LUT R4, R5, 0xffff, RZ, 0xc0, !PT ;  /* 0x0000ffff05040812 */ /* 0x000fe400078ec0ff */
[----:B------:R-:W-:Y:S02]  /*4950*/  @P0 R2UR UR6, R2 ;  /* 0x00000000020602ca */ /* 0x000fe400000e0000 */
[----:B------:R-:W-:Y:S02]  /*4960*/  PRMT R0, RZ, 0x654, R0 ;  /* 0x00000654ff007816 */ /* 0x000fe40000000000 */
[----:B------:R-:W-:Y:S02]  /*4970*/  @P0 R2UR UR5, R4 ;  /* 0x00000000040502ca */ /* 0x000fe400000e0000 */
[----:B------:R1:W-:Y:S03]  /*4980*/  SYNCS.ARRIVE.TRANS64.RED.A1T0 RZ, [R0+URZ], RZ ;  /* 0x000000ff00ff79a7 */ /* 0x0003e600081004ff */
[----:B------:R-:W-:Y:S04]  /*4990*/  @UP3 UMOV UR29, UR4 ;  /* 0x00000004001d3c82 */ /* 0x000fe80008000000 */
[----:B------:R-:W-:Y:S04]  /*49a0*/  @UP3 UMOV UR14, UR6 ;  /* 0x00000006000e3c82 */ /* 0x000fe80008000000 */
[----:B------:R-:W-:Y:S01]  /*49b0*/  @UP3 UMOV UR13, UR5 ;  /* 0x00000005000d3c82 */ /* 0x000fe20008000000 */
[----:B------:R-:W-:Y:S05]  /*49c0*/  BRA.U !UP0, `(.L_x_87) ;  /* 0x0000000108c07547 */ /* 0x000fea000b800000 */
[----:B------:R-:W-:Y:S02]  /*49d0*/  UIMAD.WIDE.U32 UR8, UR13, UR51, URZ ;  /* 0x000000330d0872a5 */ /* 0x000fe4000f8e00ff */
[----:B------:R-:W-:Y:S02]  /*49e0*/  UP2UR UR12, UPR, URZ, 0x4 ;  /* 0x00000004ff0c7883 */ /* 0x000fe40008000000 */
[----:B------:R-:W-:Y:S02]  /*49f0*/  UISETP.NE.AND UP2, UPT, UR50, 0x1, UPT ;  /* 0x000000013200788c */ /* 0x000fe4000bf45270 */
[----:B------:R-:W-:Y:S02]  /*4a00*/  UIMAD.WIDE.U32 UR10, UR14, UR48, URZ ;  /* 0x000000300e0a72a5 */ /* 0x000fe4000f8e00ff */
[----:B------:R-:W-:Y:S02]  /*4a10*/  USEL UR4, UR37, UR40, !UP2 ;  /* 0x0000002825047287 */ /* 0x000fe4000d000000 */
[----:B------:R-:W-:Y:S02]  /*4a20*/  UISETP.NE.AND UP0, UPT, UR15, 0x1, UPT ;  /* 0x000000010f00788c */ /* 0x000fe4000bf05270 */
[----:B------:R-:W-:Y:S02]  /*4a30*/  UP2UR UR20, UPR, URZ, 0x2 ;  /* 0x00000002ff147883 */ /* 0x000fe40008000000 */
[----:B------:R-:W-:Y:S02]  /*4a40*/  UISETP.NE.AND UP1, UPT, UR41, 0x1, UPT ;  /* 0x000000012900788c */ /* 0x000fe4000bf25270 */
[----:B--2---:R-:W-:Y:S02]  /*4a50*/  UIMAD.WIDE.U32 UR16, UR4, UR22, URZ ;  /* 0x00000016041072a5 */ /* 0x004fe4000f8e00ff */
[----:B------:R-:W-:Y:S01]  /*4a60*/  USEL UR7, UR38, UR42, !UP0 ;  /* 0x0000002a26077287 */ /* 0x000fe2000c000000 */
[----:B------:R-:W-:Y:S02]  /*4a70*/  UMOV UR5, UR9 ;  /* 0x0000000900057c82 */ /* 0x000fe40008000000 */
[----:B------:R-:W-:Y:S02]  /*4a80*/  USHF.R.U32.HI UR6, URZ, UR45, UR5 ;  /* 0x0000002dff067299 */ /* 0x000fe40008011605 */
[----:B------:R-:W-:Y:S02]  /*4a90*/  UIMAD.WIDE.U32 UR18, UR7, UR22, URZ ;  /* 0x00000016071272a5 */ /* 0x000fe4000f8e00ff */
[----:B------:R-:W-:Y:S02]  /*4aa0*/  USEL UR6, UR13, UR6, !UP2 ;  /* 0x000000060d067287 */ /* 0x000fe4000d000000 */
[----:B------:R-:W-:Y:S01]  /*4ab0*/  UISETP.NE.AND UP2, UPT, UR12, URZ, UPT ;  /* 0x000000ff0c00728c */ /* 0x000fe2000bf45270 */
[----:B------:R-:W-:Y:S01]  /*4ac0*/  UMOV UR5, UR11 ;  /* 0x0000000b00057c82 */ /* 0x000fe20008000000 */
[----:B------:R-:W-:Y:S02]  /*4ad0*/  UIMAD.WIDE.U32 UR10, UR6, UR22, URZ ;  /* 0x00000016060a72a5 */ /* 0x000fe4000f8e00ff */
[----:B------:R-:W-:Y:S03]  /*4ae0*/  USHF.R.U32.HI UR8, URZ, UR49, UR5 ;  /* 0x00000031ff087299 */ /* 0x000fe60008011605 */
[----:B------:R-:W-:Y:S02]  /*4af0*/  UMOV UR5, UR17 ;  /* 0x0000001100057c82 */ /* 0x000fe40008000000 */
[----:B------:R-:W-:Y:S03]  /*4b00*/  @UP1 USHF.R.U32.HI UR4, URZ, UR23, UR5 ;  /* 0x00000017ff041299 */ /* 0x000fe60008011605 */
[----:B------:R-:W-:Y:S01]  /*4b10*/  UMOV UR5, UR19 ;  /* 0x0000001300057c82 */ /* 0x000fe20008000000 */
[----:B------:R-:W-:Y:S02]  /*4b20*/  UIMAD UR4, UR41, UR4, URZ ;  /* 0x00000004290472a4 */ /* 0x000fe4000f8e02ff */
[----:B------:R-:W-:Y:S02]  /*4b30*/  @UP1 USHF.R.U32.HI UR7, URZ, UR23, UR5 ;  /* 0x00000017ff071299 */ /* 0x000fe40008011605 */
[----:B------:R-:W-:Y:S02]  /*4b40*/  USEL UR5, UR14, UR8, !UP0 ;  /* 0x000000080e057287 */ /* 0x000fe4000c000000 */
[----:B------:R-:W-:Y:S02]  /*4b50*/  UIMAD UR8, UR41, UR7, URZ ;  /* 0x00000007290872a4 */ /* 0x000fe4000f8e02ff */
[----:B------:R-:W-:Y:S03]  /*4b60*/  UISETP.GE.AND UP0, UPT, UR6, UR4, UPT ;  /* 0x000000040600728c */ /* 0x000fe6000bf06270 */
[----:B------:R-:W-:Y:S01]  /*4b70*/  UMOV UR4, UR11 ;  /* 0x0000000b00047c82 */ /* 0x000fe20008000000 */
[----:B------:R-:W-:Y:S02]  /*4b80*/  UISETP.GE.OR UP0, UPT, UR5, UR8, UP0 ;  /* 0x000000080500728c */ /* 0x000fe40008706670 */
[----:B------:R-:W-:Y:S02]  /*4b90*/  USHF.R.U32.HI UR4, URZ, UR23, UR4 ;  /* 0x00000017ff047299 */ /* 0x000fe40008011604 */
[----:B------:R-:W-:Y:S02]  /*4ba0*/  UIMAD.WIDE.U32 UR8, UR5, UR22, URZ ;  /* 0x00000016050872a5 */ /* 0x000fe4000f8e00ff */
[----:B------:R-:W-:Y:S04]  /*4bb0*/  USEL UR10, UR6, UR4, !UP1 ;  /* 0x00000004060a7287 */ /* 0x000fe8000c800000 */
[----:B------:R-:W-:Y:S01]  /*4bc0*/  UIADD3 UR11, UPT, UPT, -UR10, URZ, URZ ;  /* 0x000000ff0a0b7290 */ /* 0x000fe2000fffe1ff */
[----:B------:R-:W-:Y:S02]  /*4bd0*/  @!UP0 UMOV UR4, UR9 ;  /* 0x0000000900048c82 */ /* 0x000fe40008000000 */
[----:B------:R-:W-:Y:S02]  /*4be0*/  @!UP0 USHF.R.U32.HI UR4, URZ, UR23, UR4 ;  /* 0x00000017ff048299 */ /* 0x000fe40008011604 */
[----:B------:R-:W-:Y:S02]  /*4bf0*/  UIMAD UR8, UR41, UR11, UR6 ;  /* 0x0000000b290872a4 */ /* 0x000fe4000f8e0206 */
[----:B------:R-:W-:Y:S02]  /*4c00*/  @!UP0 USEL UR4, UR5, UR4, !UP1 ;  /* 0x0000000405048287 */ /* 0x000fe4000c800000 */
[----:B------:R-:W-:Y:S02]  /*4c10*/  UISETP.NE.AND UP1, UPT, UR20, URZ, UPT ;  /* 0x000000ff1400728c */ /* 0x000fe4000bf25270 */
[----:B------:R-:W-:Y:S02]  /*4c20*/  @!UP0 UIMAD UR7, UR7, UR8, UR4 ;  /* 0x00000008070782a4 */ /* 0x000fe4000f8e0204 */
[----:B------:R-:W-:Y:S02]  /*4c30*/  @!UP0 UIADD3 UR9, UPT, UPT, UR10, -UR4, URZ ;  /* 0x800000040a098290 */ /* 0x000fe4000fffe0ff */
[----:B------:R-:W-:Y:S02]  /*4c40*/  UIADD3 UR8, UPT, UPT, -UR6, URZ, URZ ;  /* 0x000000ff06087290 */ /* 0x000fe4000fffe1ff */
[----:B------:R-:W-:Y:S02]  /*4c50*/  UIADD3 UR4, UPT, UPT, -UR5, URZ, URZ ;  /* 0x000000ff05047290 */ /* 0x000fe4000fffe1ff */
[----:B------:R-:W-:Y:S03]  /*4c60*/  @!UP0 UIMAD UR6, UR9, UR41, UR5 ;  /* 0x00000029090682a4 */ /* 0x000fe6000f8e0205 */
[----:B------:R-:W-:Y:S01]  /*4c70*/  @!UP0 UMOV UR5, UR7 ;  /* 0x0000000700058c82 */ /* 0x000fe20008000000 */
[----:B------:R-:W-:Y:S02]  /*4c80*/  UIMAD UR7, UR15, UR4, UR14 ;  /* 0x000000040f0772a4 */ /* 0x000fe4000f8e020e */
[----:B------:R-:W-:Y:S02]  /*4c90*/  UIMAD UR4, UR50, UR8, UR13 ;  /* 0x00000008320472a4 */ /* 0x000fe4000f8e020d */
[----:B------:R-:W-:Y:S02]  /*4ca0*/  UIMAD UR14, UR5, UR15, UR7 ;  /* 0x0000000f050e72a4 */ /* 0x000fe4000f8e0207 */
[----:B------:R-:W-:Y:S11]  /*4cb0*/  UIMAD UR13, UR6, UR50, UR4 ;  /* 0x00000032060d72a4 */ /* 0x000ff6000f8e0204 */
[----:B------:R-:W-:Y:S01]  /*4cc0*/  @!UPT UIADD3 URZ, UPT, UPT, URZ, URZ, URZ ;  /* 0x000000fffffff290 */ /* 0x000fe2000fffe0ff */
.L_x_87:
[----:B------:R-:W3:Y:S01]  /*4cd0*/  @!UP4 LDCU.128 UR8, c[0x0][0xb10] ;  /* 0x00016200ff08c7ac */ /* 0x000ee20008000c00 */
[----:B------:R-:W-:Y:S02]  /*4ce0*/  ISETP.NE.U32.AND P0, PT, RZ, UR30, PT ;  /* 0x0000001eff007c0c */ /* 0x000fe4000bf05070 */
[----:B------:R-:W-:Y:S02]  /*4cf0*/  SHF.L.U32 R2, R11, 0x1f, RZ ;  /* 0x0000001f0b027819 */ /* 0x000fe400000006ff */
[----:B------:R-:W-:Y:S01]  /*4d00*/  ISETP.NE.AND.EX P0, PT, RZ, UR31, PT, P0 ;  /* 0x0000001fff007c0c */ /* 0x000fe2000bf05300 */
[----:B------:R-:W4:Y:S01]  /*4d10*/  @!UP4 LDCU UR5, c[0x0][0xb0c] ;  /* 0x00016180ff05c7ac */ /* 0x000f220008000800 */
[----:B---3--:R-:W-:Y:S07]  /*4d20*/  UIMAD.WIDE.U32 UR6, UR14, UR8, URZ ;  /* 0x000000080e0672a5 */ /* 0x008fee000f8e00ff */
[----:B------:R-:W-:Y:S01]  /*4d30*/  @!UP4 UMOV UR4, UR7 ;  /* 0x000000070004cc82 */ /* 0x000fe20008000000 */
[----:B----4-:R-:W-:Y:S02]  /*4d40*/  @!UP4 UISETP.NE.AND UP0, UPT, UR5, 0x1, UPT ;  /* 0x000000010500c88c */ /* 0x010fe4000bf05270 */
[----:B------:R-:W-:Y:S02]  /*4d50*/  @!UP4 USHF.R.U32.HI UR4, URZ, UR9, UR4 ;  /* 0x00000009ff04c299 */ /* 0x000fe40008011604 */
[----:B------:R-:W-:Y:S02]  /*4d60*/  UIMAD.WIDE.U32 UR6, UR13, UR11, URZ ;  /* 0x0000000b0d0672a5 */ /* 0x000fe4000f8e00ff */
[----:B------:R-:W-:Y:S02]  /*4d70*/  @!UP4 USEL UR8, UR14, UR4, !UP0 ;  /* 0x000000040e08c287 */ /* 0x000fe4000c000000 */
[----:B------:R-:W-:Y:S03]  /*4d80*/  @!UP4 UISETP.NE.AND UP0, UPT, UR10, 0x1, UPT ;  /* 0x000000010a00c88c */ /* 0x000fe6000bf05270 */
[----:B------:R-:W-:Y:S02]  /*4d90*/  @!UP4 UMOV UR6, UR7 ;  /* 0x000000070006cc82 */ /* 0x000fe40008000000 */
[----:B------:R-:W3:Y:S02]  /*4da0*/  @!UP4 LDCU UR4, c[0x0][0xb20] ;  /* 0x00016400ff04c7ac */ /* 0x000ee40008000800 */
[----:B---3--:R-:W-:Y:S04]  /*4db0*/  @!UP4 USHF.R.U32.HI UR6, URZ, UR4, UR6 ;  /* 0x00000004ff06c299 */ /* 0x008fe80008011606 */
[----:B------:R-:W-:Y:S04]  /*4dc0*/  @!UP4 USEL UR6, UR13, UR6, !UP0 ;  /* 0x000000060d06c287 */ /* 0x000fe8000c000000 */
[----:B------:R-:W-:Y:S02]  /*4dd0*/  @!UP4 UIADD3 UR4, UPT, UPT, -UR8, UR6, URZ ;  /* 0x000000060804c290 */ /* 0x000fe4000fffe1ff */
[----:B------:R-:W-:Y:S02]  /*4de0*/  @!UP4 UIADD3 UR6, UPT, UPT, UR8, -UR6, URZ ;  /* 0x800000060806c290 */ /* 0x000fe4000fffe0ff */
[----:B------:R-:W-:Y:S02]  /*4df0*/  @!UP4 UIMAD UR14, UR4, UR5, UR14 ;  /* 0x00000005040ec2a4 */ /* 0x000fe4000f8e020e */
[----:B------:R-:W-:Y:S01]  /*4e00*/  @!UP4 UIMAD UR13, UR6, UR10, UR13 ;  /* 0x0000000a060dc2a4 */ /* 0x000fe2000f8e020d */
[----:B------:R-:W-:Y:S11]  /*4e10*/  BRA.U UP1, `(.L_x_88) ;  /* 0x0000000101107547 */ /* 0x000ff6000b800000 */
[----:B-1----:R-:W-:Y:S04]  /*4e20*/  MOV R0, UR44 ;  /* 0x0000002c00007c02 */ /* 0x002fe80008000f00 */
[----:B------:R-:W-:Y:S04]  /*4e30*/  SHF.L.U32 R3, R0, 0x1f, RZ ;  /* 0x0000001f00037819 */ /* 0x000fe800000006ff */
[----:B------:R-:W1:Y:S02]  /*4e40*/  SYNCS.PHASECHK.TRANS64.TRYWAIT P1, [UR21+0x168], R3 ;  /* 0x00016803ff0075a7 */ /* 0x000e640008021115 */
[----:B-1----:R-:W-:Y:S05]  /*4e50*/  @!P1 BRA `(.L_x_89) ;  /* 0x0000005000849947 */ /* 0x002fea0003800000 */
.L_x_88:
[----:B------:R-:W-:Y:S05]  /*4e60*/  BRA.U !UP6, `(.L_x_90) ;  /* 0x000000010e387547 */ /* 0x000fea000b800000 */
[----:B------:R-:W-:Y:S01]  /*4e70*/  UPLOP3.LUT UP2, UPT, UPT, UPT, UP5, 0x80, 0x8 ;  /* 0x000000000008789c */ /* 0x000fe20003f4f050 */
[----:B-1----:R-:W-:Y:S01]  /*4e80*/  HFMA2 R0, -RZ, RZ, 0, 5.9604644775390625e-08 ;  /* 0x00000001ff007431 */ /* 0x002fe200000001ff */
[----:B------:R-:W1:Y:S01]  /*4e90*/  LDCU.64 UR8, c[0x0][0x358] ;  /* 0x00006b00ff0877ac */ /* 0x000e620008000a00 */
[----:B------:R-:W-:Y:S03]  /*4ea0*/  IMAD.MOV.U32 R236, RZ, RZ, 0x1 ;  /* 0x00000001ffec7424 */ /* 0x000fe600078e00ff */
[----:B------:R-:W-:Y:S05]  /*4eb0*/  PLOP3.LUT P1, PT, PT, PT, UP2, 0x80, 0x8 ;  /* 0x000000000008781c */ /* 0x000fea0003f2f028 */
[----:B------:R-:W3:Y:S01]  /*4ec0*/  @UP2 LDCU.64 UR4, c[0x0][0x888] ;  /* 0x00011100ff0427ac */ /* 0x000ee20008000a00 */
[----:B------:R-:W-:Y:S07]  /*4ed0*/  @UP2 UIMAD UR6, UR36, UR30, URZ ;  /* 0x0000001e240622a4 */ /* 0x000fee000f8e02ff */
[----:B------:R-:W-:Y:S01]  /*4ee0*/  @!P1 PRMT R236, R0, 0x7610, R236 ;  /* 0x0000761000ec9816 */ /* 0x000fe200000000ec */
[----:B---3--:R-:W-:Y:S06]  /*4ef0*/  @UP2 UIMAD.WIDE UR4, UR6, 0x4, UR4 ;  /* 0x00000004060428a5 */ /* 0x008fec000f8e0204 */
[----:B------:R-:W-:Y:S01]  /*4f00*/  IMAD.U32 R4, RZ, RZ, UR4 ;  /* 0x00000004ff047e24 */ /* 0x000fe2000f8e00ff */
[----:B------:R-:W-:Y:S04]  /*4f10*/  MOV R5, UR5 ;  /* 0x0000000500057c02 */ /* 0x000fe80008000f00 */
[----:B------:R-:W3:Y:S01]  /*4f20*/  @!UP2 LDCU UR4, c[0x0][0x880] ;  /* 0x00011000ff04a7ac */ /* 0x000ee20008000800 */
[----:B-1---5:R4:W5:Y:S02]  /*4f30*/  @P1 LDG.E R123, desc[UR8][R4.64] ;  /* 0x00000008047b1981 */ /* 0x022964000c1e1900 */
[----:B---34-:R-:W-:Y:S07]  /*4f40*/  @!P1 IMAD.U32 R123, RZ, RZ, UR4 ;  /* 0x00000004ff7b9e24 */ /* 0x018fee000f8e00ff */
.L_x_90:
[----:B-----5:R-:W-:Y:S01]  /*4f50*/  @!P0 FSETP.EQ.AND P2, PT, R123, RZ, PT ;  /* 0x000000ff7b00820b */ /* 0x020fe20003f42000 */
[----:B------:R-:W-:Y:S01]  /*4f60*/  @!UPT UIADD3 URZ, UPT, UPT, URZ, URZ, URZ ;  /* 0x000000fffffff290 */ /* 0x000fe2000fffe0ff */
[----:B------:R-:W-:Y:S11]  /*4f70*/  @!P0 BRA `(.L_x_91) ;  /* 0x0000000000148947 */ /* 0x000ff60003800000 */
[----:B------:R-:W-:Y:S02]  /*4f80*/  LOP3.LUT P0, RZ, R236, 0xff, RZ, 0xc0, !PT ;  /* 0x000000ffecff7812 */ /* 0x000fe4000780c0ff */
[----:B------:R-:W-:Y:S04]  /*4f90*/  PLOP3.LUT P2, PT, PT, PT, UP2, 0x80, 0x8 ;  /* 0x000000000008781c */ /* 0x000fe80003f4f028 */
[----:B------:R-:W-:Y:S07]  /*4fa0*/  PLOP3.LUT P2, PT, P2, PT, PT, 0x8, 0x80 ;  /* 0x000000000080781c */ /* 0x000fee000174e170 */
[----:B------:R-:W-:Y:S11]  /*4fb0*/  @P0 FSETP.EQ.AND P2, PT, R123, RZ, PT ;  /* 0x000000ff7b00020b */ /* 0x000ff60003f42000 */
[----:B------:R-:W-:Y:S02]  /*4fc0*/  @!UPT UIADD3 URZ, UPT, UPT, URZ, URZ, URZ ;  /* 0x000000fffffff290 */ /* 0x000fe4000fffe0ff */
.L_x_91:
[----:B------:R-:W3:Y:S01]  /*4fd0*/  SYNCS.PHASECHK.TRANS64.TRYWAIT P0, [UR21+0x158], R2 ;  /* 0x00015802ff0075a7 */ /* 0x000ee20008001115 */
[----:B------:R-:W-:Y:S02]  /*4fe0*/  ELECT P1, URZ, PT ;  /* 0x0000000000ff782f */ /* 0x000fe40003820000 */
[----:B------:R-:W-:Y:S01]  /*4ff0*/  IADD3 R10, PT, PT, R10, 0x1, RZ ;  /* 0x000000010a0a7810 */ /* 0x000fe20007ffe0ff */
[----:B---3--:R-:W-:Y:S10]  /*5000*/  @!P0 BRA `(.L_x_92) ;  /* 0x0000005000308947 */ /* 0x008ff40003800000 */
.L_x_182:
[----:B------:R-:W-:Y:S01]  /*5010*/  PLOP3.LUT P1, PT, P2, P1, PT, 0xf2, 0x2f ;  /* 0x00000000002f781c */ /* 0x000fe20001723e72 */
[----:B------:R-:W-:Y:S01]  /*5020*/  UMOV UR6, 0x0 ;  /* 0x0000000000067882 */ /* 0x000fe20000000000 */
[----:B------:R-:W-:Y:S01]  /*5030*/  UMOV UR7, 0x10000000 ;  /* 0x1000000000077882 */ /* 0x000fe20000000000 */
[----:B------:R-:W-:Y:S01]  /*5040*/  UMOV UR12, UR36 ;  /* 0x00000024000c7c82 */ /* 0x000fe20008000000 */
[----:B------:R-:W-:Y:S01]  /*5050*/  UMOV UR20, UR36 ;  /* 0x0000002400147c82 */ /* 0x000fe20008000000 */
[----:B------:R-:W-:Y:S01]  /*5060*/  UMOV UR28, UR36 ;  /* 0x00000024001c7c82 */ /* 0x000fe20008000000 */
[C---:B------:R-:W-:Y:S02]  /*5070*/  ISETP.NE.AND P0, PT, R10.reuse, 0x2, PT ;  /* 0x000000020a00780c */ /* 0x040fe40003f05270 */
[----:B------:R-:W-:Y:S02]  /*5080*/  LOP3.LUT R11, R11, 0x1, RZ, 0x3c, !PT ;  /* 0x000000010b0b7812 */ /* 0x000fe400078e3cff */
[----:B-1----:R-:W-:Y:S02]  /*5090*/  SEL R0, RZ, 0x1, P0 ;  /* 0x00000001ff007807 */ /* 0x002fe40000000000 */
[----:B------:R-:W-:Y:S01]  /*50a0*/  SEL R10, R10, RZ, P0 ;  /* 0x000000ff0a0a7207 */ /* 0x000fe20000000000 */
[----:B------:R-:W-:Y:S01]  /*50b0*/  VOTEU.ALL UP0, P1 ;  /* 0x0000000000ff7886 */ /* 0x000fe20000800000 */
[----:B------:R-:W-:Y:S04]  /*50c0*/  LOP3.LUT R9, R9, R0, RZ, 0x3c, !PT ;  /* 0x0000000009097212 */ /* 0x000fe800078e3cff */
[----:B------:R-:W-:Y:S02]  /*50d0*/  @!UP0 UIADD3 UR4, UP1, UPT, UR52, 0x580, URZ ;  /* 0x0000058034048890 */ /* 0x000fe4000ff3e0ff */
[----:B------:R-:W-:Y:S02]  /*50e0*/  @!UP0 USHF.L.U32 UR35, UR46, 0x6, URZ ;  /* 0x000000062e238899 */ /* 0x000fe400080006ff */
[----:B------:R-:W-:Y:S02]  /*50f0*/  @!UP0 UIADD3.X UR5, UPT, UPT, URZ, UR53, URZ, UP1, !UPT ;  /* 0x00000035ff058290 */ /* 0x000fe40008ffe4ff */
[----:B------:R-:W-:Y:S02]  /*5100*/  @!UP0 UIMAD UR34, UR47, 0xe0, URZ ;  /* 0x000000e02f2288a4 */ /* 0x000fe4000f8e02ff */
[----:B------:R-:W-:Y:S02]  /*5110*/  @!UP0 UIADD3 UR32, UPT, UPT, UR21, 0x300, URZ ;  /* 0x0000030015208890 */ /* 0x000fe4000fffe0ff */
[----:B------:R-:W-:Y:S01]  /*5120*/  @!UP0 UIADD3 UR33, UPT, UPT, UR21, 0x150, URZ ;  /* 0x0000015015218890 */ /* 0x000fe2000fffe0ff */
[----:B------:R-:W-:Y:S01]  /*5130*/  VOTEU.ALL UP1, P1 ;  /* 0x0000000000ff7886 */ /* 0x000fe20000820000 */
[----:B------:R-:W-:Y:S02]  /*5140*/  @!UP0 UIADD3 UR8, UPT, UPT, UR21, 0xb00, URZ ;  /* 0x00000b0015088890 */ /* 0x000fe4000fffe0ff */
[----:B------:R-:W-:Y:S03]  /*5150*/  @!UP0 UIADD3 UR10, UPT, UPT, UR34, 0x20, URZ ;  /* 0x00000020220a8890 */ /* 0x000fe6000fffe0ff */
[----:B------:R-:W-:Y:S01]  /*5160*/  UMOV UR9, UR33 ;  /* 0x0000002100097c82 */ /* 0x000fe20008000000 */
[----:B------:R-:W-:Y:S01]  /*5170*/  UMOV UR11, UR35 ;  /* 0x00000023000b7c82 */ /* 0x000fe20008000000 */
[----:B------:R1:W-:Y:S01]  /*5180*/  @!UP1 UTMALDG.3D [UR32], [UR4], desc[UR6] ;  /* 0x00000620040095b4 */ /* 0x0003e20008011000 */
[----:B------:R-:W-:Y:S01]  /*5190*/  VOTEU.ALL UP1, P1 ;  /* 0x0000000000ff7886 */ /* 0x000fe20000820000 */
[----:B------:R-:W-:Y:S02]  /*51a0*/  @!UP0 UIADD3 UR16, UPT, UPT, UR21, 0x1300, URZ ;  /* 0x0000130015108890 */ /* 0x000fe4000fffe0ff */
[----:B------:R-:W-:Y:S01]  /*51b0*/  @!UP0 UIADD3 UR18, UPT, UPT, UR34, 0x40, URZ ;  /* 0x0000004022128890 */ /* 0x000fe2000fffe0ff */
        /* <DEDUP_REMOVED lines=10> */
[----:B------:R-:W-:Y:S02]  /*5260*/  UIADD3 UR47, UPT, UPT, UR13, UR57, URZ ;  /* 0x000000390d2f7290 */ /* 0x000fe4000fffe0ff */
[----:B------:R-:W-:Y:S02]  /*5270*/  UIADD3 UR46, UPT, UPT, UR14, UR58, URZ ;  /* 0x0000003a0e2e7290 */ /* 0x000fe4000fffe0ff */
[----:B------:R-:W-:Y:S01]  /*5280*/  @!UP1 UTMALDG.3D [UR24], [UR4], desc[UR6] ;  /* 0x00000618040095b4 */ /* 0x000fe20008011000 */
[----:B------:R-:W-:Y:S01]  /*5290*/  VOTEU.ALL UP1, P1 ;  /* 0x0000000000ff7886 */ /* 0x000fe20000820000 */
[----:B-1----:R-:W-:Y:S01]  /*52a0*/  UMOV UR36, UR29 ;  /* 0x0000001d00247c82 */ /* 0x002fe20008000000 */
[----:B---3--:R-:W-:Y:S02]  /*52b0*/  @!UP0 UIADD3 UR8, UPT, UPT, UR21, 0x2300, URZ ;  /* 0x0000230015088890 */ /* 0x008fe4000fffe0ff */
[----:B------:R-:W-:Y:S02]  /*52c0*/  @!UP0 UIADD3 UR10, UPT, UPT, UR34, 0x80, URZ ;  /* 0x00000080220a8890 */ /* 0x000fe4000fffe0ff */
[----:B----4-:R-:W-:Y:S02]  /*52d0*/  @!UP0 UIADD3 UR16, UPT, UPT, UR21, 0x2b00, URZ ;  /* 0x00002b0015108890 */ /* 0x010fe4000fffe0ff */
[----:B------:R-:W-:Y:S05]  /*52e0*/  @!UP0 UIADD3 UR18, UPT, UPT, UR34, 0xa0, URZ ;  /* 0x000000a022128890 */ /* 0x000fea000fffe0ff */
[----:B------:R1:W-:Y:S01]  /*52f0*/  @!UP1 UTMALDG.3D [UR8], [UR4], desc[UR6] ;  /* 0x00000608040095b4 */ /* 0x0003e20008011000 */
[----:B------:R-:W-:Y:S02]  /*5300*/  UPLOP3.LUT UP1, UPT, UPT, UPT, UPT, 0x80, 0x8 ;  /* 0x000000000008789c */ /* 0x000fe40003f2f070 */
[----:B-1----:R-:W-:Y:S02]  /*5310*/  @!UP0 UIADD3 UR8, UPT, UPT, UR21, 0x3300, URZ ;  /* 0x0000330015088890 */ /* 0x002fe4000fffe0ff */
[----:B------:R-:W-:Y:S01]  /*5320*/  @!UP0 UIADD3 UR10, UPT, UPT, UR34, 0xc0, URZ ;  /* 0x000000c0220a8890 */ /* 0x000fe2000fffe0ff */
[----:B------:R-:W-:Y:S05]  /*5330*/  VOTEU.ALL UP0, P1 ;  /* 0x0000000000ff7886 */ /* 0x000fea0000800000 */
[----:B------:R3:W-:Y:S01]  /*5340*/  @!UP0 UTMALDG.3D [UR16], [UR4], desc[UR6] ;  /* 0x00000610040085b4 */ /* 0x0007e20008011000 */
[----:B------:R-:W-:Y:S05]  /*5350*/  VOTEU.ALL UP0, P1 ;  /* 0x0000000000ff7886 */ /* 0x000fea0000800000 */
[----:B------:R3:W-:Y:S01]  /*5360*/  @!UP0 UTMALDG.3D [UR8], [UR4], desc[UR6] ;  /* 0x00000608040085b4 */ /* 0x0007e20008011000 */
[----:B------:R3:W-:Y:S01]  /*5370*/  @!P1 SYNCS.ARRIVE.TRANS64.RED.A0TR RZ, [UR21+0x150], R8 ;  /* 0x00015008ffff99a7 */ /* 0x0007e20008300415 */
[----:B------:R-:W-:Y:S01]  /*5380*/  SYNCS.ARRIVE.TRANS64.RED.A1T0 RZ, [UR39], RZ ;  /* 0x000000ffffff79a7 */ /* 0x000fe20008100427 */
[----:B------:R-:W-:Y:S05]  /*5390*/  BRA.U UP3, `(.L_x_93) ;  /* 0xfffffff503107547 */ /* 0x000fea000b83ffff */
[----:B------:R-:W-:Y:S07]  /*53a0*/  MOV R0, UR21 ;  /* 0x0000001500007c02 */ /* 0x000fee0008000f00 */
.L_x_94:
[----:B-1----:R-:W-:-:S04]  /*53b0*/  SHF.L.U32 R3, R11, 0x1f, RZ ;  /* 0x0000001f0b037819 */ /* 0x002fc800000006ff */
[----:B------:R1:W4:Y:S03]  /*53c0*/  SYNCS.PHASECHK.TRANS64.TRYWAIT P0, [R0+URZ+0x158], R3 ;  /* 0x00015803000075a7 */ /* 0x00032600080011ff */
[----:B----4-:R-:W-:Y:S05]  /*53d0*/  @!P0 NANOSLEEP.SYNCS 0x989680 ;  /* 0x009896800000895d */ /* 0x010fea0003900000 */
[----:B------:R-:W4:Y:S02]  /*53e0*/  @!P0 SYNCS.PHASECHK.TRANS64 P0, [R0+URZ+0x158], R3 ;  /* 0x00015803000085a7 */ /* 0x000f2400080010ff */
[----:B--234-:R-:W-:Y:S05]  /*53f0*/  @P0 EXIT ;  /* 0x000000000000094d */ /* 0x01cfea0003800000 */
[----:B------:R-:W-:Y:S05]  /*5400*/  BRA `(.L_x_94) ;  /* 0xfffffffc00e87947 */ /* 0x000fea000383ffff */
.L_x_85:
[----:B------:R-:W-:-:S06]  /*5410*/  UISETP.GE.AND UP0, UPT, UR18, 0x4, UPT ;  /* 0x000000041200788c */ /* 0x000fcc000bf06270 */
[----:B------:R-:W-:-:S13]  /*5420*/  PLOP3.LUT P0, PT, PT, PT, UP0, 0x80, 0x8 ;  /* 0x000000000008781c */ /* 0x000fda0003f0f008 */
[----:B-1----:R-:W-:Y:S05]  /*5430*/  @!P0 EXIT ;  /* 0x000000000000894d */ /* 0x002fea0003800000 */
[----:B------:R-:W-:Y:S01]  /*5440*/  BAR.SYNC.DEFER_BLOCKING 0x6, 0xa0 ;  /* 0x0182800000007b1d */ /* 0x000fe20000010000 */
[----:B------:R-:W-:Y:S02]  /*5450*/  IMAD.U32 R2, R229, 0x10000, RZ ;  /* 0x00010000e5027824 */ /* 0x000fe400078e00ff */
[----:B------:R-:W-:-:S03]  /*5460*/  IMAD.MOV.U32 R238, RZ, RZ, RZ ;  /* 0x000000ffffee7224 */ /* 0x000fc600078e00ff */
[----:B------:R-:W-:Y:S02]  /*5470*/  UMOV UR4, 0x400 ;  /* 0x0000040000047882 */ /* 0x000fe40000000000 */
[----:B------:R-:W1:Y:S01]  /*5480*/  LDC.64 R232, c[0x0][0x888] ;  /* 0x00022200ffe87b82 */ /* 0x000e620000000a00 */
[----:B------:R-:W-:Y:S01]  /*5490*/  ULEA UR4, UR5, UR4, 0x18 ;  /* 0x0000000405047291 */ /* 0x000fe2000f8ec0ff */
[----:B------:R-:W-:Y:S01]  /*54a0*/  LOP3.LUT R2, R2, 0x600000, RZ, 0xc0, !PT ;  /* 0x0060000002027812 */ /* 0x000fe200078ec0ff */
[----:B------:R-:W2:Y:S01]  /*54b0*/  LDCU UR44, c[0x0][0xb0c] ;  /* 0x00016180ff2c77ac */ /* 0x000ea20008000800 */
[----:B------:R-:W3:Y:S04]  /*54c0*/  LDCU UR63, c[0x0][0xb20] ;  /* 0x00016400ff3f77ac */ /* 0x000ee80008000800 */
[----:B------:R-:W4:Y:S01]  /*54d0*/  LDC.64 R234, c[0x0][0x890] ;  /* 0x00022400ffea7b82 */ /* 0x000f220000000a00 */
[----:B------:R-:W1:Y:S01]  /*54e0*/  LDCU UR40, c[0x0][0xb30] ;  /* 0x00016600ff2877ac */ /* 0x000e620008000800 */
[----:B------:R-:W1:Y:S06]  /*54f0*/  LDCU.64 UR60, c[0x0][0x888] ;  /* 0x00011100ff3c77ac */ /* 0x000e6c0008000a00 */
[----:B------:R-:W1:Y:S01]  /*5500*/  LDC.64 R230, c[0x0][0x8b0] ;  /* 0x00022c00ffe67b82 */ /* 0x000e620000000a00 */
[----:B------:R-:W2:Y:S01]  /*5510*/  LDS R3, [UR4+0x220] ;  /* 0x00022004ff037984 */ /* 0x000ea20008000800 */
[----:B------:R-:W1:Y:S01]  /*5520*/  LDCU.64 UR42, c[0x0][0xb28] ;  /* 0x00016500ff2a77ac */ /* 0x000e620008000a00 */
[----:B------:R-:W1:Y:S01]  /*5530*/  LDCU.128 UR52, c[0x0][0xb10] ;  /* 0x00016200ff3477ac */ /* 0x000e620008000c00 */
[----:B------:R-:W-:Y:S01]  /*5540*/  UMOV UR39, URZ ;  /* 0x000000ff00277c82 */ /* 0x000fe20008000000 */
[----:B------:R-:W-:Y:S01]  /*5550*/  UMOV UR51, URZ ;  /* 0x000000ff00337c82 */ /* 0x000fe20008000000 */
[----:B------:R-:W-:Y:S01]  /*5560*/  UMOV UR16, URZ ;  /* 0x000000ff00107c82 */ /* 0x000fe20008000000 */
[----:B------:R-:W-:Y:S01]  /*5570*/  UMOV UR50, URZ ;  /* 0x000000ff00327c82 */ /* 0x000fe20008000000 */
[----:B--234-:R-:W-:-:S07]  /*5580*/  IADD3 R2, PT, PT, R3, R2, RZ ;  /* 0x0000000203027210 */ /* 0x01cfce0007ffe0ff */
.L_x_117:
[----:B------:R-:W2:Y:S01]  /*5590*/  S2UR UR62, SR_CgaCtaId ;  /* 0x00000000003e79c3 */ /* 0x000ea20000008800 */
[----:B------:R-:W-:Y:S01]  /*55a0*/  UMOV UR45, 0x400 ;  /* 0x00000400002d7882 */ /* 0x000fe20000000000 */
[----:B------:R-:W-:Y:S04]  /*55b0*/  MOV R0, UR50 ;  /* 0x0000003200007c02 */ /* 0x000fe80008000f00 */
[----:B------:R-:W-:Y:S01]  /*55c0*/  SHF.L.U32 R3, R0, 0x1f, RZ ;  /* 0x0000001f00037819 */ /* 0x000fe200000006ff */
[----:B--2---:R-:W-:Y:S04]  /*55d0*/  ULEA UR45, UR62, UR45, 0x18 ;  /* 0x0000002d3e2d7291 */ /* 0x004fe8000f8ec0ff */
[----:B------:R-:W-:Y:S09]  /*55e0*/  ULEA UR4, UR16, UR45, 0x3 ;  /* 0x0000002d10047291 */ /* 0x000ff2000f8e18ff */
[----:B------:R-:W2:Y:S02]  /*55f0*/  SYNCS.PHASECHK.TRANS64.TRYWAIT P0, [UR4+0x170], R3 ;  /* 0x00017003ff0075a7 */ /* 0x000ea40008001104 */
[----:B-12---:R-:W-:Y:S05]  /*5600*/  @!P0 BRA `(.L_x_95) ;  /* 0x0000004800c88947 */ /* 0x006fea0003800000 */
.L_x_184:
[----:B------:R-:W-:Y:S02]  /*5610*/  ULEA UR5, UR16, UR45, 0x4 ;  /* 0x0000002d10057291 */ /* 0x000fe4000f8e20ff */
[----:B------:R-:W-:Y:S04]  /*5620*/  UIADD3 UR4, UPT, UPT, UR4, 0x180, URZ ;  /* 0x0000018004047890 */ /* 0x000fe8000fffe0ff */
[----:B------:R-:W-:Y:S03]  /*5630*/  UPRMT UR4, URZ, 0x654, UR4 ;  /* 0x00000654ff047896 */ /* 0x000fe60008000004 */
[----:B------:R-:W3:Y:S01]  /*5640*/  LDS.128 R4, [UR5+0x200] ;  /* 0x00020005ff047984 */ /* 0x000ee20008000c00 */
[----:B------:R-:W-:Y:S01]  /*5650*/  @!PT LDS RZ, [RZ] ;  /* 0x00000000fffff984 */ /* 0x000fe20000000800 */
[----:B------:R-:W-:Y:S01]  /*5660*/  @!PT LDS RZ, [RZ] ;  /* 0x00000000fffff984 */ /* 0x000fe20000000800 */
[----:B------:R-:W-:Y:S01]  /*5670*/  @!PT LDS RZ, [RZ] ;  /* 0x00000000fffff984 */ /* 0x000fe20000000800 */
[----:B------:R-:W-:Y:S01]  /*5680*/  @!PT LDS RZ, [RZ] ;  /* 0x00000000fffff984 */ /* 0x000fe20000000800 */
[----:B------:R4:W-:Y:S07]  /*5690*/  MEMBAR.ALL.CTA ;  /* 0x0000000000007992 */ /* 0x0009ee0000008000 */
[----:B----4-:R-:W4:Y:S02]  /*56a0*/  FENCE.VIEW.ASYNC.S ;  /* 0x00000000000073c6 */ /* 0x010f240000000000 */
[----:B----4-:R-:W-:Y:S01]  /*56b0*/  SYNCS.ARRIVE.TRANS64.RED.A1T0 RZ, [UR4], RZ ;  /* 0x000000ffffff79a7 */ /* 0x010fe20008100404 */
[----:B---3--:R-:W-:Y:S11]  /*56c0*/  LOP3.LUT P0, RZ, R6, 0x1, RZ, 0xc0, !PT ;  /* 0x0000000106ff7812 */ /* 0x008ff6000780c0ff */
[----:B------:R-:W-:Y:S02]  /*56d0*/  @!UPT UIADD3 URZ, UPT, UPT, URZ, URZ, URZ ;  /* 0x000000fffffff290 */ /* 0x000fe4000fffe0ff */
[----:B------:R-:W-:Y:S01]  /*56e0*/  VOTEU.ANY UP0, P0 ;  /* 0x0000000000ff7886 */ /* 0x000fe20000000100 */
[----:B------:R-:W-:Y:S01]  /*56f0*/  PLOP3.LUT P3, PT, PT, PT, UP0, 0x80, 0x8 ;  /* 0x000000000008781c */ /* 0x000fe20003f6f008 */
[----:B------:R-:W-:Y:S01]  /*5700*/  UP2UR UR49, UPR, URZ, 0x1 ;  /* 0x00000001ff317883 */ /* 0x000fe20008000000 */
[----:B------:R-:W-:Y:S02]  /*5710*/  PLOP3.LUT P1, PT, PT, PT, UP0, 0x80, 0x8 ;  /* 0x000000000008781c */ /* 0x000fe40003f2f008 */
[----:B------:R-:W-:Y:S02]  /*5720*/  PLOP3.LUT P2, PT, PT, PT, UP0, 0x80, 0x8 ;  /* 0x000000000008781c */ /* 0x000fe40003f4f008 */
[----:B------:R-:W-:Y:S01]  /*5730*/  PLOP3.LUT P0, PT, PT, PT, UP0, 0x80, 0x8 ;  /* 0x000000000008781c */ /* 0x000fe20003f0f008 */
[----:B------:R-:W-:Y:S06]  /*5740*/  UISETP.GE.AND UP0, UPT, UR41, 0x1, UPT ;  /* 0x000000012900788c */ /* 0x000fec000bf06270 */
[----:B--2---:R-:W-:Y:S02]  /*5750*/  @P3 MOV R3, R4 ;  /* 0x0000000400033202 */ /* 0x004fe40000000f00 */
[----:B------:R-:W-:Y:S02]  /*5760*/  @P1 LOP3.LUT R0, R5, 0xffff, RZ, 0xc0, !PT ;  /* 0x0000ffff05001812 */ /* 0x000fe400078ec0ff */
[----:B------:R-:W-:Y:S02]  /*5770*/  @P2 R2UR UR38, R3 ;  /* 0x00000000032622ca */ /* 0x000fe400000e0000 */
[----:B------:R-:W-:Y:S01]  /*5780*/  @P0 R2UR UR37, R0 ;  /* 0x00000000002502ca */ /* 0x000fe200000e0000 */
[----:B------:R-:W-:Y:S03]  /*5790*/  @!UPT UIADD3 URZ, UPT, UPT, URZ, URZ, URZ ;  /* 0x000000fffffff290 */ /* 0x000fe6000fffe0ff */
[----:B------:R-:W-:Y:S11]  /*57a0*/  BRA.U !UP0, `(.L_x_96) ;  /* 0x0000000108c87547 */ /* 0x000ff6000b800000 */
[----:B------:R-:W2:Y:S01]  /*57b0*/  LDCU UR7, c[0x0][0x370] ;  /* 0x00006e00ff0777ac */ /* 0x000ea20008000800 */
[----:B------:R-:W3:Y:S01]  /*57c0*/  LDCU UR4, c[0x0][0x374] ;  /* 0x00006e80ff0477ac */ /* 0x000ee20008000800 */
[----:B-1----:R-:W-:Y:S02]  /*57d0*/  UISETP.NE.AND UP0, UPT, UR54, 0x1, UPT ;  /* 0x000000013600788c */ /* 0x002fe4000bf05270 */
[----:B------:R-:W-:Y:S02]  /*57e0*/  UIMAD.WIDE.U32 UR10, UR37, UR55, URZ ;  /* 0x00000037250a72a5 */ /* 0x000fe4000f8e00ff */
[----:B------:R-:W-:Y:S02]  /*57f0*/  UISETP.NE.AND UP1, UPT, UR44, 0x1, UPT ;  /* 0x000000012c00788c */ /* 0x000fe4000bf25270 */
[----:B------:R-:W-:Y:S02]  /*5800*/  UISETP.NE.AND UP2, UPT, UR41, 0x1, UPT ;  /* 0x000000012900788c */ /* 0x000fe4000bf45270 */
[----:B------:R-:W-:Y:S02]  /*5810*/  UIMAD.WIDE.U32 UR14, UR38, UR52, URZ ;  /* 0x00000034260e72a5 */ /* 0x000fe4000f8e00ff */
[----:B--2---:R-:W-:Y:S02]  /*5820*/  UIMAD.WIDE.U32 UR12, UR7, UR52, URZ ;  /* 0x00000034070c72a5 */ /* 0x004fe4000f8e00ff */
[----:B---3--:R-:W-:Y:S07]  /*5830*/  UIMAD.WIDE.U32 UR8, UR4, UR55, URZ ;  /* 0x00000037040872a5 */ /* 0x008fee000f8e00ff */
[----:B------:R-:W-:Y:S02]  /*5840*/  UMOV UR5, UR9 ;  /* 0x0000000900057c82 */ /* 0x000fe40008000000 */
[----:B------:R-:W-:Y:S03]  /*5850*/  @UP0 USHF.R.U32.HI UR4, URZ, UR63, UR5 ;  /* 0x0000003fff040299 */ /* 0x000fe60008011605 */
[----:B------:R-:W-:Y:S01]  /*5860*/  UMOV UR5, UR11 ;  /* 0x0000000b00057c82 */ /* 0x000fe20008000000 */
[----:B------:R-:W-:Y:S02]  /*5870*/  UIMAD.WIDE.U32 UR8, UR4, UR42, URZ ;  /* 0x0000002a040872a5 */ /* 0x000fe4000f8e00ff */
[----:B------:R-:W-:Y:S03]  /*5880*/  USHF.R.U32.HI UR6, URZ, UR63, UR5 ;  /* 0x0000003fff067299 */ /* 0x000fe60008011605 */
[----:B------:R-:W-:Y:S01]  /*5890*/  UMOV UR5, UR13 ;  /* 0x0000000d00057c82 */ /* 0x000fe20008000000 */
[----:B------:R-:W-:Y:S02]  /*58a0*/  USEL UR6, UR37, UR6, !UP0 ;  /* 0x0000000625067287 */ /* 0x000fe4000c000000 */
[----:B------:R-:W-:Y:S01]  /*58b0*/  @UP1 USHF.R.U32.HI UR7, URZ, UR53, UR5 ;  /* 0x00000035ff071299 */ /* 0x000fe20008011605 */
[----:B------:R-:W-:Y:S02]  /*58c0*/  UMOV UR8, UR9 ;  /* 0x0000000900087c82 */ /* 0x000fe40008000000 */
[----:B------:R-:W-:Y:S01]  /*58d0*/  UMOV UR5, UR15 ;  /* 0x0000000f00057c82 */ /* 0x000fe20008000000 */
[----:B------:R-:W-:Y:S02]  /*58e0*/  UIMAD.WIDE.U32 UR10, UR7, UR42, URZ ;  /* 0x0000002a070a72a5 */ /* 0x000fe4000f8e00ff */
[----:B------:R-:W-:Y:S02]  /*58f0*/  @UP2 USHF.R.U32.HI UR4, URZ, UR43, UR8 ;  /* 0x0000002bff042299 */ /* 0x000fe40008011608 */
[----:B------:R-:W-:Y:S02]  /*5900*/  USHF.R.U32.HI UR5, URZ, UR53, UR5 ;  /* 0x00000035ff057299 */ /* 0x000fe40008011605 */
[----:B------:R-:W-:Y:S02]  /*5910*/  UIMAD UR4, UR41, UR4, URZ ;  /* 0x00000004290472a4 */ /* 0x000fe4000f8e02ff */
[----:B------:R-:W-:Y:S02]  /*5920*/  USEL UR5, UR38, UR5, !UP1 ;  /* 0x0000000526057287 */ /* 0x000fe4000c800000 */
[----:B------:R-:W-:Y:S01]  /*5930*/  UISETP.GE.AND UP0, UPT, UR6, UR4, UPT ;  /* 0x000000040600728c */ /* 0x000fe2000bf06270 */
[----:B------:R-:W-:Y:S02]  /*5940*/  UMOV UR10, UR11 ;  /* 0x0000000b000a7c82 */ /* 0x000fe40008000000 */
[----:B------:R-:W-:Y:S02]  /*5950*/  @UP2 USHF.R.U32.HI UR7, URZ, UR43, UR10 ;  /* 0x0000002bff072299 */ /* 0x000fe4000801160a */
[----:B------:R-:W-:Y:S02]  /*5960*/  UIMAD.WIDE.U32 UR10, UR6, UR42, URZ ;  /* 0x0000002a060a72a5 */ /* 0x000fe4000f8e00ff */
[----:B------:R-:W-:Y:S04]  /*5970*/  UIMAD UR8, UR41, UR7, URZ ;  /* 0x00000007290872a4 */ /* 0x000fe8000f8e02ff */
[----:B------:R-:W-:Y:S02]  /*5980*/  UISETP.GE.OR UP0, UPT, UR5, UR8, UP0 ;  /* 0x000000080500728c */ /* 0x000fe40008706670 */
[----:B------:R-:W-:Y:S02]  /*5990*/  UIMAD.WIDE.U32 UR8, UR5, UR42, URZ ;  /* 0x0000002a050872a5 */ /* 0x000fe4000f8e00ff */
[----:B------:R-:W-:Y:S01]  /*59a0*/  UIADD3 UR8, UPT, UPT, -UR5, URZ, URZ ;  /* 0x000000ff05087290 */ /* 0x000fe2000fffe1ff */
[----:B------:R-:W-:Y:S02]  /*59b0*/  UMOV UR4, UR11 ;  /* 0x0000000b00047c82 */ /* 0x000fe40008000000 */
[----:B------:R-:W-:Y:S04]  /*59c0*/  USHF.R.U32.HI UR4, URZ, UR43, UR4 ;  /* 0x0000002bff047299 */ /* 0x000fe80008011604 */
[----:B------:R-:W-:Y:S03]  /*59d0*/  USEL UR11, UR6, UR4, !UP2 ;  /* 0x00000004060b7287 */ /* 0x000fe6000d000000 */
[----:B------:R-:W-:Y:S01]  /*59e0*/  @!UP0 UMOV UR4, UR9 ;  /* 0x0000000900048c82 */ /* 0x000fe20008000000 */
[----:B------:R-:W-:Y:S02]  /*59f0*/  UIADD3 UR10, UPT, UPT, -UR11, URZ, URZ ;  /* 0x000000ff0b0a7290 */ /* 0x000fe4000fffe1ff */
[----:B------:R-:W-:Y:S02]  /*5a00*/  @!UP0 USHF.R.U32.HI UR4, URZ, UR43, UR4 ;  /* 0x0000002bff048299 */ /* 0x000fe40008011604 */
[----:B------:R-:W-:Y:S02]  /*5a10*/  UIMAD UR10, UR41, UR10, UR6 ;  /* 0x0000000a290a72a4 */ /* 0x000fe4000f8e0206 */
[----:B------:R-:W-:Y:S02]  /*5a20*/  @!UP0 USEL UR4, UR5, UR4, !UP2 ;  /* 0x0000000405048287 */ /* 0x000fe4000d000000 */
[----:B------:R-:W-:Y:S02]  /*5a30*/  UIADD3 UR9, UPT, UPT, -UR6, URZ, URZ ;  /* 0x000000ff06097290 */ /* 0x000fe4000fffe1ff */
[----:B------:R-:W-:Y:S02]  /*5a40*/  @!UP0 UIMAD UR10, UR7, UR10, UR4 ;  /* 0x0000000a070a82a4 */ /* 0x000fe4000f8e0204 */
[----:B------:R-:W-:Y:S02]  /*5a50*/  @!UP0 UIADD3 UR11, UPT, UPT, UR11, -UR4, URZ ;  /* 0x800000040b0b8290 */ /* 0x000fe4000fffe0ff */
[----:B------:R-:W-:Y:S02]  /*5a60*/  UIMAD UR7, UR44, UR8, UR38 ;  /* 0x000000082c0772a4 */ /* 0x000fe4000f8e0226 */
[----:B------:R-:W-:Y:S02]  /*5a70*/  @!UP0 UIMAD UR6, UR11, UR41, UR5 ;  /* 0x000000290b0682a4 */ /* 0x000fe4000f8e0205 */
[----:B------:R-:W-:Y:S01]  /*5a80*/  UIMAD UR4, UR54, UR9, UR37 ;  /* 0x00000009360472a4 */ /* 0x000fe2000f8e0225 */
[----:B------:R-:W-:Y:S02]  /*5a90*/  @!UP0 UMOV UR5, UR10 ;  /* 0x0000000a00058c82 */ /* 0x000fe40008000000 */
[----:B------:R-:W-:Y:S02]  /*5aa0*/  UIMAD UR38, UR5, UR44, UR7 ;  /* 0x0000002c052672a4 */ /* 0x000fe4000f8e0207 */
[----:B------:R-:W-:Y:S11]  /*5ab0*/  UIMAD UR37, UR6, UR54, UR4 ;  /* 0x00000036062572a4 */ /* 0x000ff6000f8e0204 */
[----:B------:R-:W-:Y:S01]  /*5ac0*/  @!UPT UIADD3 URZ, UPT, UPT, URZ, URZ, URZ ;  /* 0x000000fffffff290 */ /* 0x000fe2000fffe0ff */
.L_x_96:
[----:B-1----:R-:W-:Y:S02]  /*5ad0*/  UISETP.NE.AND UP0, UPT, UR40, 0x1, UPT ;  /* 0x000000012800788c */ /* 0x002fe4000bf05270 */
[----:B------:R-:W-:Y:S02]  /*5ae0*/  UISETP.NE.AND UP1, UPT, UR49, URZ, UPT ;  /* 0x000000ff3100728c */ /* 0x000fe4000bf25270 */
[----:B------:R-:W-:Y:S04]  /*5af0*/  UIADD3 UR48, UPT, UPT, UR16, 0x1, URZ ;  /* 0x0000000110307890 */ /* 0x000fe8000fffe0ff */
[----:B------:R-:W-:Y:S02]  /*5b00*/  PLOP3.LUT P1, PT, PT, PT, UP1, 0x80, 0x8 ;  /* 0x000000000008781c */ /* 0x000fe40003f2f018 */
[----:B------:R-:W-:Y:S01]  /*5b10*/  PLOP3.LUT P0, PT, PT, PT, UP1, 0x80, 0x8 ;  /* 0x000000000008781c */ /* 0x000fe20003f0f018 */
[----:B------:R-:W1:Y:S01]  /*5b20*/  @!UP0 LDCU.128 UR12, c[0x0][0xb10] ;  /* 0x00016200ff0c87ac */ /* 0x000e620008000c00 */
[----:B------:R-:W2:Y:S09]  /*5b30*/  @!UP0 LDCU UR5, c[0x0][0xb0c] ;  /* 0x00016180ff0587ac */ /* 0x000eb20008000800 */
[----:B------:R-:W-:Y:S01]  /*5b40*/  @P1 SHF.R.U32.HI R4, RZ, 0x10, R5 ;  /* 0x00000010ff041819 */ /* 0x000fe20000011605 */
[----:B------:R-:W3:Y:S03]  /*5b50*/  @!UP0 LDCU UR10, c[0x0][0xb20] ;  /* 0x00016400ff0a87ac */ /* 0x000ee60008000800 */
[----:B------:R-:W-:Y:S01]  /*5b60*/  @P0 R2UR UR56, R4 ;  /* 0x00000000043802ca */ /* 0x000fe200000e0000 */
[----:B-1----:R-:W-:Y:S02]  /*5b70*/  UIMAD.WIDE.U32 UR8, UR38, UR12, URZ ;  /* 0x0000000c260872a5 */ /* 0x002fe4000f8e00ff */
[----:B------:R-:W-:Y:S02]  /*5b80*/  UIMAD.WIDE.U32 UR6, UR37, UR15, URZ ;  /* 0x0000000f250672a5 */ /* 0x000fe4000f8e00ff */
[----:B------:R-:W-:Y:S03]  /*5b90*/  @!UP0 UISETP.NE.AND UP1, UPT, UR14, 0x1, UPT ;  /* 0x000000010e00888c */ /* 0x000fe6000bf25270 */
[----:B------:R-:W-:Y:S01]  /*5ba0*/  @!UP0 UMOV UR4, UR9 ;  /* 0x0000000900048c82 */ /* 0x000fe20008000000 */
[----:B--2---:R-:W-:Y:S02]  /*5bb0*/  @!UP0 UISETP.NE.AND UP2, UPT, UR5, 0x1, UPT ;  /* 0x000000010500888c */ /* 0x004fe4000bf45270 */
[----:B------:R-:W-:Y:S01]  /*5bc0*/  @!UP0 USHF.R.U32.HI UR4, URZ, UR13, UR4 ;  /* 0x0000000dff048299 */ /* 0x000fe20008011604 */
[----:B------:R-:W-:Y:S02]  /*5bd0*/  @!UP0 UMOV UR6, UR7 ;  /* 0x0000000700068c82 */ /* 0x000fe40008000000 */
[----:B---3--:R-:W-:Y:S02]  /*5be0*/  @!UP0 USHF.R.U32.HI UR6, URZ, UR10, UR6 ;  /* 0x0000000aff068299 */ /* 0x008fe40008011606 */
[----:B------:R-:W-:Y:S02]  /*5bf0*/  @!UP0 USEL UR7, UR38, UR4, !UP2 ;  /* 0x0000000426078287 */ /* 0x000fe4000d000000 */
[----:B------:R-:W-:Y:S04]  /*5c00*/  @!UP0 USEL UR6, UR37, UR6, !UP1 ;  /* 0x0000000625068287 */ /* 0x000fe8000c800000 */
[----:B------:R-:W-:Y:S02]  /*5c10*/  @!UP0 UIADD3 UR4, UPT, UPT, -UR7, UR6, URZ ;  /* 0x0000000607048290 */ /* 0x000fe4000fffe1ff */
[----:B------:R-:W-:Y:S02]  /*5c20*/  @!UP0 UIADD3 UR6, UPT, UPT, UR7, -UR6, URZ ;  /* 0x8000000607068290 */ /* 0x000fe4000fffe0ff */
[----:B------:R-:W-:Y:S02]  /*5c30*/  UIADD3 UR7, UPT, UPT, UR45, 0x300, URZ ;  /* 0x000003002d077890 */ /* 0x000fe4000fffe0ff */
[----:B------:R-:W-:Y:S02]  /*5c40*/  @!UP0 UIMAD UR38, UR4, UR5, UR38 ;  /* 0x00000005042682a4 */ /* 0x000fe4000f8e0226 */
[----:B------:R-:W-:Y:S02]  /*5c50*/  @!UP0 UIMAD UR37, UR6, UR14, UR37 ;  /* 0x0000000e062582a4 */ /* 0x000fe4000f8e0225 */
[----:B------:R-:W-:Y:S09]  /*5c60*/  ULOP3.LUT UP0, URZ, UR7, 0x90, URZ, 0xc0, !UPT ;  /* 0x0000009007ff7892 */ /* 0x000ff2000f80c0ff */
[----:B------:R-:W-:Y:S05]  /*5c70*/  BRA.U !UP0, `(.L_x_97) ;  /* 0x0000000108407547 */ /* 0x000fea000b800000 */
[----:B------:R-:W1:Y:S01]  /*5c80*/  LDCU.64 UR8, c[0x4][0x80] ;  /* 0x01001000ff0877ac */ /* 0x000e620008000a00 */
[----:B------:R-:W-:Y:S01]  /*5c90*/  MOV R15, 0x0 ;  /* 0x00000000000f7802 */ /* 0x000fe20000000f00 */
[----:B------:R-:W-:Y:S02]  /*5ca0*/  HFMA2 R12, -RZ, RZ, 0, 5.9604644775390625e-08 ;  /* 0x00000001ff0c7431 */ /* 0x000fe400000001ff */
[----:B------:R-:W-:Y:S02]  /*5cb0*/  IMAD.MOV.U32 R8, RZ, RZ, 0x70 ;  /* 0x00000070ff087424 */ /* 0x000fe400078e00ff */
[----:B------:R-:W-:Y:S01]  /*5cc0*/  IMAD.MOV.U32 R13, RZ, RZ, RZ ;  /* 0x000000ffff0d7224 */ /* 0x000fe200078e00ff */
[----:B------:R-:W2:Y:S01]  /*5cd0*/  LDCU.64 UR6, c[0x4][0x88] ;  /* 0x01001100ff0677ac */ /* 0x000ea20008000a00 */
[----:B------:R-:W3:Y:S01]  /*5ce0*/  LDC.64 R14, c[0x4][R15] ;  /* 0x010000000f0e7b82 */ /* 0x000ee20000000a00 */
[----:B------:R-:W4:Y:S01]  /*5cf0*/  LDCU.64 UR4, c[0x4][0x8] ;  /* 0x01000100ff0477ac */ /* 0x000f220008000a00 */
[----:B-1----:R-:W-:Y:S01]  /*5d00*/  MOV R5, UR9 ;  /* 0x0000000900057c02 */ /* 0x002fe20008000f00 */
[----:B------:R-:W-:Y:S01]  /*5d10*/  IMAD.U32 R4, RZ, RZ, UR8 ;  /* 0x00000008ff047e24 */ /* 0x000fe2000f8e00ff */
[----:B--2---:R-:W-:Y:S01]  /*5d20*/  MOV R7, UR7 ;  /* 0x0000000700077c02 */ /* 0x004fe20008000f00 */
[----:B------:R-:W-:Y:S01]  /*5d30*/  IMAD.U32 R6, RZ, RZ, UR6 ;  /* 0x00000006ff067e24 */ /* 0x000fe2000f8e00ff */
[----:B----4-:R-:W-:Y:S01]  /*5d40*/  MOV R11, UR5 ;  /* 0x00000005000b7c02 */ /* 0x010fe20008000f00 */
[----:B------:R-:W-:Y:S02]  /*5d50*/  IMAD.U32 R10, RZ, RZ, UR4 ;  /* 0x00000004ff0a7e24 */ /* 0x000fe4000f8e00ff */
[----:B------:R-:W-:Y:S07]  /*5d60*/  LEPC R20, `(.L_x_97) ;  /* 0x000000001014794e */ /* 0x000fee0000000000 */
[----:B---3-5:R-:W-:Y:S05]  /*5d70*/  CALL.ABS.NOINC R14 ;  /* 0x000000000e007343 */ /* 0x028fea0003c00000 */
.L_x_97:
[----:B------:R-:W-:Y:S04]  /*5d80*/  UIADD3 UR4, UPT, UPT, UR45, 0x3b00, URZ ;  /* 0x00003b002d047890 */ /* 0x000fe8000fffe0ff */
        /* <DEDUP_REMOVED lines=18> */
.L_x_98:
[----:B------:R-:W-:Y:S01]  /*5eb0*/  ISETP.NE.U32.AND P3, PT, R234, RZ, PT ;  /* 0x000000ffea00720c */ /* 0x000fe20003f65070 */
[----:B------:R-:W-:Y:S01]  /*5ec0*/  UISETP.NE.AND UP1, UPT, UR59, URZ, UPT ;  /* 0x000000ff3b00728c */ /* 0x000fe2000bf25270 */
[----:B------:R-:W-:Y:S02]  /*5ed0*/  ISETP.NE.U32.AND P4, PT, R230, RZ, PT ;  /* 0x000000ffe600720c */ /* 0x000fe40003f85070 */
[----:B------:R-:W-:Y:S02]  /*5ee0*/  ISETP.NE.AND.EX P3, PT, R235, RZ, PT, P3 ;  /* 0x000000ffeb00720c */ /* 0x000fe40003f65330 */
[----:B------:R-:W-:Y:S02]  /*5ef0*/  PLOP3.LUT P1, PT, PT, PT, PT, 0x8, 0x80 ;  /* 0x000000000080781c */ /* 0x000fe40003f2e170 */
[----:B------:R-:W-:Y:S02]  /*5f00*/  PLOP3.LUT P0, PT, PT, PT, UP1, 0x80, 0x8 ;  /* 0x000000000008781c */ /* 0x000fe40003f0f018 */
[----:B------:R-:W-:Y:S02]  /*5f10*/  ISETP.NE.AND.EX P4, PT, R231, RZ, PT, P4 ;  /* 0x000000ffe700720c */ /* 0x000fe40003f85340 */
[----:B------:R-:W1:Y:S09]  /*5f20*/  @UP1 LDCU.64 UR4, c[0x0][0x888] ;  /* 0x00011100ff0417ac */ /* 0x000e720008000a00 */
[----:B------:R-:W-:Y:S01]  /*5f30*/  @P0 PLOP3.LUT P1, PT, P3, PT, PT, 0x80, 0x8 ;  /* 0x000000000008081c */ /* 0x000fe20001f2f070 */
[----:B-1----:R-:W-:Y:S04]  /*5f40*/  @UP1 UISETP.NE.U32.AND UP0, UPT, UR4, URZ, UPT ;  /* 0x000000ff0400128c */ /* 0x002fe8000bf05070 */
[----:B------:R-:W-:Y:S04]  /*5f50*/  @UP1 UISETP.NE.AND.EX UP0, UPT, UR5, URZ, UPT, UP0 ;  /* 0x000000ff0500128c */ /* 0x000fe8000bf05300 */
[----:B------:R-:W-:Y:S01]  /*5f60*/  @UP1 USEL UR4, URZ, 0xffffffff, UP0 ;  /* 0xffffffffff041887 */ /* 0x000fe20008000000 */
[----:B------:R-:W-:Y:S11]  /*5f70*/  @!P3 BRA `(.L_x_99) ;  /* 0x000000000030b947 */ /* 0x000ff60003800000 */
[----:B------:R-:W-:Y:S01]  /*5f80*/  ISETP.NE.U32.AND P2, PT, R232, RZ, PT ;  /* 0x000000ffe800720c */ /* 0x000fe20003f45070 */
[----:B------:R-:W1:Y:S01]  /*5f90*/  LDCU.64 UR6, c[0x0][0x358] ;  /* 0x00006b00ff0677ac */ /* 0x000e620008000a00 */
[----:B------:R-:W-:Y:S02]  /*5fa0*/  IMAD.MOV.U32 R236, RZ, RZ, 0x1 ;  /* 0x00000001ffec7424 */ /* 0x000fe400078e00ff */
[----:B------:R-:W-:Y:S11]  /*5fb0*/  ISETP.NE.AND.EX P2, PT, R233, RZ, PT, P2 ;  /* 0x000000ffe900720c */ /* 0x000ff60003f45320 */
[----:B------:R-:W-:Y:S02]  /*5fc0*/  @!UPT UIADD3 URZ, UPT, UPT, URZ, URZ, URZ ;  /* 0x000000fffffff290 */ /* 0x000fe4000fffe0ff */
[----:B------:R-:W2:Y:S01]  /*5fd0*/  @P2 LDC.64 R4, c[0x0][0x888] ;  /* 0x00022200ff042b82 */ /* 0x000ea20000000a00 */
[----:B------:R-:W-:Y:S04]  /*5fe0*/  @P2 IMAD R0, R234, UR36, RZ ;  /* 0x00000024ea002c24 */ /* 0x000fe8000f8e02ff */
[----:B--2---:R-:W-:Y:S04]  /*5ff0*/  @P2 IMAD.WIDE R4, R0, 0x4, R4 ;  /* 0x0000000400042825 */ /* 0x004fe800078e0204 */
[----:B------:R-:W-:Y:S01]  /*6000*/  HFMA2 R0, -RZ, RZ, 0, 5.9604644775390625e-08 ;  /* 0x00000001ff007431 */ /* 0x000fe200000001ff */
[----:B-1---5:R1:W5:Y:S04]  /*6010*/  @P2 LDG.E R123, desc[UR6][R4.64] ;  /* 0x00000006047b2981 */ /* 0x022368000c1e1900 */
[----:B------:R-:W-:Y:S01]  /*6020*/  @!P2 PRMT R236, R0, 0x7610, R236 ;  /* 0x0000761000eca816 */ /* 0x000fe200000000ec */
[----:B-1----:R-:W2:Y:S06]  /*6030*/  @!P2 LDC R123, c[0x0][0x880] ;  /* 0x00022000ff7bab82 */ /* 0x002eac0000000800 */
.L_x_99:
[----:B------:R-:W-:Y:S05]  /*6040*/  @!P4 BRA `(.L_x_100) ;  /* 0x000000000028c947 */ /* 0x000fea0003800000 */
[----:B------:R-:W1:Y:S01]  /*6050*/  LDC.64 R4, c[0x0][0x8a8] ;  /* 0x00022a00ff047b82 */ /* 0x000e620000000a00 */
[----:B------:R-:W3:Y:S01]  /*6060*/  LDCU.64 UR6, c[0x0][0x358] ;  /* 0x00006b00ff0677ac */ /* 0x000ee20008000a00 */
[----:B-1----:R-:W-:Y:S04]  /*6070*/  ISETP.NE.U32.AND P2, PT, R4, RZ, PT ;  /* 0x000000ff0400720c */ /* 0x002fe80003f45070 */
[----:B------:R-:W-:Y:S11]  /*6080*/  ISETP.NE.AND.EX P2, PT, R5, RZ, PT, P2 ;  /* 0x000000ff0500720c */ /* 0x000ff60003f45320 */
[----:B------:R-:W-:Y:S02]  /*6090*/  @!UPT UIADD3 URZ, UPT, UPT, URZ, URZ, URZ ;  /* 0x000000fffffff290 */ /* 0x000fe4000fffe0ff */
[----:B------:R-:W1:Y:S01]  /*60a0*/  @P2 LDC.64 R4, c[0x0][0x8a8] ;  /* 0x00022a00ff042b82 */ /* 0x000e620000000a00 */
[----:B------:R-:W-:Y:S04]  /*60b0*/  @P2 IMAD R0, R230, UR36, RZ ;  /* 0x00000024e6002c24 */ /* 0x000fe8000f8e02ff */
[----:B-1----:R-:W-:Y:S05]  /*60c0*/  @P2 IMAD.WIDE R4, R0, 0x4, R4 ;  /* 0x0000000400042825 */ /* 0x002fea00078e0204 */
[----:B---3-5:R1:W5:Y:S02]  /*60d0*/  @P2 LDG.E R120, desc[UR6][R4.64] ;  /* 0x0000000604782981 */ /* 0x028364000c1e1900 */
[----:B-1----:R-:W3:Y:S02]  /*60e0*/  @!P2 LDC R120, c[0x0][0x8a0] ;  /* 0x00022800ff78ab82 */ /* 0x002ee40000000800 */
.L_x_100:
[----:B--2--5:R-:W-:Y:S01]  /*60f0*/  @P0 FSETP.NEU.AND P4, PT, R123, RZ, PT ;  /* 0x000000ff7b00020b */ /* 0x024fe20003f8d000 */
[----:B------:R-:W-:Y:S01]  /*6100*/  IMAD.U32 R0, RZ, RZ, UR4 ;  /* 0x00000004ff007e24 */ /* 0x000fe2000f8e00ff */
[----:B------:R-:W-:Y:S01]  /*6110*/  @P0 LOP3.LUT P2, RZ, R236, 0xff, RZ, 0xc0, !PT ;  /* 0x000000ffecff0812 */ /* 0x000fe2000784c0ff */
[----:B------:R-:W-:Y:S01]  /*6120*/  BSSY B1, `(.L_x_101) ;  /* 0x0000056000017945 */ /* 0x000fe20003800000 */
[----:B------:R-:W-:Y:S02]  /*6130*/  @P0 SEL R3, RZ, 0xffffffff, P4 ;  /* 0xffffffffff030807 */ /* 0x000fe40002000000 */
[----:B------:R-:W-:Y:S02]  /*6140*/  CS2R R18, SRZ ;  /* 0x0000000000127805 */ /* 0x000fe4000001ff00 */
[----:B------:R-:W-:Y:S02]  /*6150*/  PLOP3.LUT P5, PT, PT, PT, PT, 0x8, 0x80 ;  /* 0x000000000080781c */ /* 0x000fe40003fae170 */
[----:B------:R-:W-:Y:S02]  /*6160*/  CS2R R16, SRZ ;  /* 0x0000000000107805 */ /* 0x000fe4000001ff00 */
[----:B------:R-:W-:Y:S01]  /*6170*/  @P1 SEL R3, R0, R3, !P2 ;  /* 0x0000000300031207 */ /* 0x000fe20005000000 */
[----:B------:R-:W-:Y:S01]  /*6180*/  IMAD.U32 R0, RZ, RZ, UR51 ;  /* 0x00000033ff007e24 */ /* 0x000fe2000f8e00ff */
[----:B------:R-:W-:Y:S02]  /*6190*/  CS2R R126, SRZ ;  /* 0x00000000007e7805 */ /* 0x000fe4000001ff00 */
[----:B------:R-:W-:Y:S02]  /*61a0*/  CS2R R124, SRZ ;  /* 0x00000000007c7805 */ /* 0x000fe4000001ff00 */
[----:B------:R-:W-:Y:S02]  /*61b0*/  @P0 LOP3.LUT R3, R3, 0x1, RZ, 0xc0, !PT ;  /* 0x0000000103030812 */ /* 0x000fe400078ec0ff */
[----:B------:R-:W-:Y:S02]  /*61c0*/  CS2R R130, SRZ ;  /* 0x0000000000827805 */ /* 0x000fe4000001ff00 */
[----:B------:R-:W-:Y:S02]  /*61d0*/  SHF.L.U32 R5, R0, 0x1f, RZ ;  /* 0x0000001f00057819 */ /* 0x000fe400000006ff */
[----:B------:R-:W-:Y:S02]  /*61e0*/  CS2R R128, SRZ ;  /* 0x0000000000807805 */ /* 0x000fe4000001ff00 */
[----:B------:R-:W-:Y:S01]  /*61f0*/  ISETP.NE.U32.OR P1, PT, R3, 0x1, !P0 ;  /* 0x000000010300780c */ /* 0x000fe20004725470 */
[----:B------:R-:W-:Y:S01]  /*6200*/  IMAD.U32 R3, RZ, RZ, UR39 ;  /* 0x00000027ff037e24 */ /* 0x000fe2000f8e00ff */
[----:B------:R-:W-:Y:S02]  /*6210*/  CS2R R134, SRZ ;  /* 0x0000000000867805 */ /* 0x000fe4000001ff00 */
[----:B------:R-:W-:Y:S02]  /*6220*/  CS2R R132, SRZ ;  /* 0x0000000000847805 */ /* 0x000fe4000001ff00 */
[----:B------:R-:W-:Y:S02]  /*6230*/  CS2R R162, SRZ ;  /* 0x0000000000a27805 */ /* 0x000fe4000001ff00 */
[----:B------:R-:W-:Y:S02]  /*6240*/  CS2R R160, SRZ ;  /* 0x0000000000a07805 */ /* 0x000fe4000001ff00 */
[----:B------:R-:W-:Y:S02]  /*6250*/  LEA R22, R3, UR45, 0x3 ;  /* 0x0000002d03167c11 */ /* 0x000fe4000f8e18ff */
[----:B------:R-:W-:Y:S02]  /*6260*/  CS2R R150, SRZ ;  /* 0x0000000000967805 */ /* 0x000fe4000001ff00 */
[----:B------:R-:W-:Y:S02]  /*6270*/  CS2R R148, SRZ ;  /* 0x0000000000947805 */ /* 0x000fe4000001ff00 */
[----:B------:R-:W-:Y:S02]  /*6280*/  CS2R R138, SRZ ;  /* 0x00000000008a7805 */ /* 0x000fe4000001ff00 */
[----:B------:R-:W-:Y:S02]  /*6290*/  CS2R R136, SRZ ;  /* 0x0000000000887805 */ /* 0x000fe4000001ff00 */
[----:B------:R-:W-:Y:S04]  /*62a0*/  @P1 SHF.L.U32 R4, R238, 0x1f, RZ ;  /* 0x0000001fee041819 */ /* 0x000fe800000006ff */
[----:B------:R-:W1:Y:S01]  /*62b0*/  @P1 SYNCS.PHASECHK.TRANS64.TRYWAIT P0, [UR45+0x150], R4 ;  /* 0x00015004ff0015a7 */ /* 0x000e62000800112d */
[----:B------:R2:W4:Y:S01]  /*62c0*/  SYNCS.PHASECHK.TRANS64.TRYWAIT P4, [R22+URZ+0x190], R5 ;  /* 0x00019005160075a7 */ /* 0x00052200080811ff */
[----:B-1----:R-:W-:Y:S01]  /*62d0*/  @P1 PLOP3.LUT P5, PT, P0, PT, PT, 0x8, 0x80 ;  /* 0x000000000080181c */ /* 0x002fe200007ae170 */
[----:B------:R-:W-:Y:S01]  /*62e0*/  @!UPT UIADD3 URZ, UPT, UPT, URZ, URZ, URZ ;  /* 0x000000fffffff290 */ /* 0x000fe2000fffe0ff */
[----:B--2-4-:R-:W-:Y:S11]  /*62f0*/  @!P1 BRA `(.L_x_102) ;  /* 0x0000000000e09947 */ /* 0x014ff60003800000 */
[----:B------:R-:W-:Y:S01]  /*6300*/  ISETP.NE.U32.AND P0, PT, RZ, UR60, PT ;  /* 0x0000003cff007c0c */ /* 0x000fe2000bf05070 */
[----:B------:R-:W-:Y:S01]  /*6310*/  BSSY B0, `(.L_x_103) ;  /* 0x0000025000007945 */ /* 0x000fe20003800000 */
[----:B------:R-:W-:Y:S02]  /*6320*/  FSETP.NEU.AND P2, PT, R123, RZ, PT ;  /* 0x000000ff7b00720b */ /* 0x000fe40003f4d000 */
[----:B------:R-:W-:Y:S02]  /*6330*/  CS2R R138, SRZ ;  /* 0x00000000008a7805 */ /* 0x000fe4000001ff00 */
[----:B------:R-:W-:Y:S02]  /*6340*/  ISETP.NE.AND.EX P0, PT, RZ, UR61, PT, P0 ;  /* 0x0000003dff007c0c */ /* 0x000fe4000bf05300 */
[----:B------:R-:W-:Y:S02]  /*6350*/  CS2R R136, SRZ ;  /* 0x0000000000887805 */ /* 0x000fe4000001ff00 */
[----:B------:R-:W-:Y:S02]  /*6360*/  LOP3.LUT P1, RZ, R236, 0xff, RZ, 0xc0, !PT ;  /* 0x000000ffecff7812 */ /* 0x000fe4000782c0ff */
[----:B------:R-:W-:Y:S02]  /*6370*/  CS2R R150, SRZ ;  /* 0x0000000000967805 */ /* 0x000fe4000001ff00 */
[----:B------:R-:W-:Y:S02]  /*6380*/  SEL R0, RZ, 0xffffffff, P2 ;  /* 0xffffffffff007807 */ /* 0x000fe40001000000 */
[----:B------:R-:W-:Y:S02]  /*6390*/  CS2R R148, SRZ ;  /* 0x0000000000947805 */ /* 0x000fe4000001ff00 */
[----:B------:R-:W-:Y:S02]  /*63a0*/  SEL R3, RZ, 0xffffffff, P0 ;  /* 0xffffffffff037807 */ /* 0x000fe40000000000 */
[----:B------:R-:W-:Y:S02]  /*63b0*/  CS2R R162, SRZ ;  /* 0x0000000000a27805 */ /* 0x000fe4000001ff00 */
[----:B------:R-:W-:Y:S02]  /*63c0*/  CS2R R160, SRZ ;  /* 0x0000000000a07805 */ /* 0x000fe4000001ff00 */
[----:B------:R-:W-:Y:S02]  /*63d0*/  CS2R R134, SRZ ;  /* 0x0000000000867805 */ /* 0x000fe4000001ff00 */
[----:B------:R-:W-:Y:S02]  /*63e0*/  @P3 SEL R0, R3, R0, !P1 ;  /* 0x0000000003003207 */ /* 0x000fe40004800000 */
[----:B------:R-:W-:Y:S02]  /*63f0*/  CS2R R132, SRZ ;  /* 0x0000000000847805 */ /* 0x000fe4000001ff00 */
[----:B------:R-:W-:Y:S02]  /*6400*/  CS2R R130, SRZ ;  /* 0x0000000000827805 */ /* 0x000fe4000001ff00 */
[----:B------:R-:W-:Y:S02]  /*6410*/  CS2R R128, SRZ ;  /* 0x0000000000807805 */ /* 0x000fe4000001ff00 */
[----:B------:R-:W-:Y:S02]  /*6420*/  LOP3.LUT R0, R0, 0x1, RZ, 0xc0, !PT ;  /* 0x0000000100007812 */ /* 0x000fe400078ec0ff */
[----:B------:R-:W-:Y:S02]  /*6430*/  CS2R R126, SRZ ;  /* 0x00000000007e7805 */ /* 0x000fe4000001ff00 */
[----:B------:R-:W-:Y:S02]  /*6440*/  CS2R R124, SRZ ;  /* 0x00000000007c7805 */ /* 0x000fe4000001ff00 */
[----:B------:R-:W-:Y:S02]  /*6450*/  CS2R R18, SRZ ;  /* 0x0000000000127805 */ /* 0x000fe4000001ff00 */
[----:B------:R-:W-:Y:S02]  /*6460*/  ISETP.NE.U32.AND P0, PT, R0, 0x1, PT ;  /* 0x000000010000780c */ /* 0x000fe40003f05070 */
[----:B------:R-:W-:Y:S11]  /*6470*/  CS2R R16, SRZ ;  /* 0x0000000000107805 */ /* 0x000ff6000001ff00 */
[C---:B------:R-:W-:Y:S02]  /*6480*/  @P0 IMAD.SHL.U32 R3, R229.reuse, 0x10, RZ ;  /* 0x00000010e5030824 */ /* 0x040fe400078e00ff */
[C---:B------:R-:W-:Y:S02]  /*6490*/  @P0 IMAD.SHL.U32 R0, R229.reuse, 0x20, RZ ;  /* 0x00000020e5000824 */ /* 0x040fe400078e00ff */
[----:B------:R-:W-:Y:S01]  /*64a0*/  @P0 IMAD.SHL.U32 R4, R229, 0x4, RZ ;  /* 0x00000004e5040824 */ /* 0x000fe200078e00ff */
[----:B------:R-:W-:Y:S02]  /*64b0*/  @P0 LOP3.LUT R3, R3, 0x600, RZ, 0xc0, !PT ;  /* 0x0000060003030812 */ /* 0x000fe400078ec0ff */
[----:B------:R-:W-:Y:S02]  /*64c0*/  @P0 LOP3.LUT R6, R0, 0x80, RZ, 0xc0, !PT ;  /* 0x0000008000060812 */ /* 0x000fe400078ec0ff */
[--C-:B------:R-:W-:Y:S02]  /*64d0*/  @P0 LOP3.LUT R3, R3, 0x60, R0.reuse, 0xf8, !PT ;  /* 0x0000006003030812 */ /* 0x100fe400078ef800 */
[----:B------:R-:W-:Y:S02]  /*64e0*/  @P0 LOP3.LUT R7, R6, 0x10, R229, 0xf8, !PT ;  /* 0x0000001006070812 */ /* 0x000fe400078ef8e5 */
[----:B------:R-:W-:Y:S02]  /*64f0*/  @P0 LOP3.LUT R3, R3, 0x100, R0, 0xf8, !PT ;  /* 0x0000010003030812 */ /* 0x000fe400078ef800 */
[----:B------:R-:W-:Y:S04]  /*6500*/  @P0 LOP3.LUT R4, R7, 0x10, R4, 0x78, !PT ;  /* 0x0000001007040812 */ /* 0x000fe800078e7804 */
[----:B------:R-:W-:Y:S01]  /*6510*/  @P0 LOP3.LUT R4, R3, R4, RZ, 0xfc, !PT ;  /* 0x0000000403040212 */ /* 0x000fe200078efcff */
[----:B------:R-:W-:Y:S06]  /*6520*/  @!P5 BRA `(.L_x_104) ;  /* 0x00000000000cd947 */ /* 0x000fec0003800000 */
[----:B------:R-:W-:Y:S04]  /*6530*/  SHF.L.U32 R3, R238, 0x1f, RZ ;  /* 0x0000001fee037819 */ /* 0x000fe800000006ff */
[----:B------:R-:W1:Y:S02]  /*6540*/  SYNCS.PHASECHK.TRANS64.TRYWAIT P1, [UR45+0x150], R3 ;  /* 0x00015003ff0075a7 */ /* 0x000e64000802112d */
[----:B-1----:R-:W-:Y:S05]  /*6550*/  @!P1 BRA `(.L_x_105) ;  /* 0x0000003c000c9947 */ /* 0x002fea0003800000 */
.L_x_104:
[----:B------:R-:W-:Y:S05]  /*6560*/  BSYNC B0 ;  /* 0x0000000000007941 */ /* 0x000fea0003800000 */
.L_x_103:
[----:B------:R2:W4:Y:S01]  /*6570*/  @P0 LDS.128 R136, [R4+UR45+0x300] ;  /* 0x0003002d04880984 */ /* 0x0005220008000c00 */
[----:B------:R-:W-:Y:S01]  /*6580*/  UIADD3 UR4, UPT, UPT, UR45, 0x158, URZ ;  /* 0x000001582d047890 */ /* 0x000fe2000fffe0ff */
[----:B------:R-:W-:Y:S02]  /*6590*/  LOP3.LUT R238, R238, 0x1, RZ, 0x3c, !PT ;  /* 0x00000001eeee7812 */ /* 0x000fe400078e3cff */
[----:B------:R2:W1:Y:S01]  /*65a0*/  @P0 LDS.128 R148, [R4+UR45+0xb00] ;  /* 0x000b002d04940984 */ /* 0x0004620008000c00 */
[----:B------:R-:W-:Y:S03]  /*65b0*/  UPRMT UR4, UR62, 0x654, UR4 ;  /* 0x000006543e047896 */ /* 0x000fe60008000004 */
[----:B------:R2:W1:Y:S04]  /*65c0*/  @P0 LDS.128 R160, [R4+UR45+0x1300] ;  /* 0x0013002d04a00984 */ /* 0x0004680008000c00 */
[----:B------:R2:W1:Y:S04]  /*65d0*/  @P0 LDS.128 R132, [R4+UR45+0x1b00] ;  /* 0x001b002d04840984 */ /* 0x0004680008000c00 */
[----:B------:R2:W1:Y:S04]  /*65e0*/  @P0 LDS.128 R128, [R4+UR45+0x2300] ;  /* 0x0023002d04800984 */ /* 0x0004680008000c00 */
[----:B------:R2:W1:Y:S04]  /*65f0*/  @P0 LDS.128 R124, [R4+UR45+0x2b00] ;  /* 0x002b002d047c0984 */ /* 0x0004680008000c00 */
[----:B------:R2:W1:Y:S01]  /*6600*/  @P0 LDS.128 R16, [R4+UR45+0x3300] ;  /* 0x0033002d04100984 */ /* 0x0004620008000c00 */
[----:B------:R-:W-:Y:S01]  /*6610*/  @!PT LDS RZ, [RZ] ;  /* 0x00000000fffff984 */ /* 0x000fe20000000800 */
[----:B------:R-:W-:Y:S01]  /*6620*/  @!PT LDS RZ, [RZ] ;  /* 0x00000000fffff984 */ /* 0x000fe20000000800 */
[----:B------:R-:W-:Y:S01]  /*6630*/  @!PT LDS RZ, [RZ] ;  /* 0x00000000fffff984 */ /* 0x000fe20000000800 */
[----:B------:R-:W-:Y:S01]  /*6640*/  @!PT LDS RZ, [RZ] ;  /* 0x00000000fffff984 */ /* 0x000fe20000000800 */
[----:B------:R5:W-:Y:S06]  /*6650*/  MEMBAR.ALL.CTA ;  /* 0x0000000000007992 */ /* 0x000bec0000008000 */
[----:B-----5:R-:W5:Y:S02]  /*6660*/  FENCE.VIEW.ASYNC.S ;  /* 0x00000000000073c6 */ /* 0x020f640000000000 */
[----:B-----5:R-:W-:Y:S01]  /*6670*/  SYNCS.ARRIVE.TRANS64.RED.A1T0 RZ, [UR4], RZ ;  /* 0x000000ffffff79a7 */ /* 0x020fe20008100404 */
.L_x_102:
[----:B------:R-:W-:Y:S05]  /*6680*/  BSYNC B1 ;  /* 0x0000000000017941 */ /* 0x000fea0003800000 */
.L_x_101:
[----:B------:R-:W-:Y:S05]  /*6690*/  @P4 BRA `(.L_x_106) ;  /* 0x0000000000084947 */ /* 0x000fea0003800000 */
[----:B------:R-:W5:Y:S02]  /*66a0*/  SYNCS.PHASECHK.TRANS64.TRYWAIT P0, [R22+URZ+0x190], R5 ;  /* 0x00019005160075a7 */ /* 0x000f6400080011ff */
[----:B-----5:R-:W-:Y:S05]  /*66b0*/  @!P0 BRA `(.L_x_107) ;  /* 0x0000003800cc8947 */ /* 0x020fea0003800000 */
.L_x_106:
[----:B------:R-:W-:Y:S04]  /*66c0*/  ULEA.HI UR4, UR39, UR39, URZ, 0x1 ;  /* 0x0000002727047291 */ /* 0x000fe8000f8f08ff */
[----:B------:R-:W-:Y:S02]  /*66d0*/  USHF.R.U32.HI UR5, URZ, 0x1, UR4 ;  /* 0x00000001ff057899 */ /* 0x000fe40008011604 */
[----:B------:R-:W-:Y:S04]  /*66e0*/  ULOP3.LUT UR4, UR4, 0xffe, URZ, 0xc0, !UPT ;  /* 0x00000ffe04047892 */ /* 0x000fe8000f8ec0ff */
[----:B------:R-:W-:Y:S01]  /*66f0*/  UIADD3 UR4, UPT, UPT, -UR4, UR39, URZ ;  /* 0x0000002704047290 */ /* 0x000fe2000fffe1ff */
[----:B------:R-:W-:Y:S04]  /*6700*/  IMAD.U32 R5, RZ, RZ, UR5 ;  /* 0x00000005ff057e24 */ /* 0x000fe8000f8e00ff */
[----:B-1----:R-:W-:Y:S01]  /*6710*/  IMAD R3, R5, 0xe0, R2 ;  /* 0x000000e005037824 */ /* 0x002fe200078e0202 */
[----:B------:R-:W-:Y:S05]  /*6720*/  MOV R0, UR4 ;  /* 0x0000000400007c02 */ /* 0x000fea0008000f00 */
[----:B------:R-:W-:Y:S05]  /*6730*/  IMAD R121, R0, 0x100000, R3 ;  /* 0x0010000000797824 */ /* 0x000fea00078e0203 */
[----:B--2---:R-:W-:Y:S04]  /*6740*/  SHF.R.U32.HI R4, RZ, 0x15, R121 ;  /* 0x00000015ff047819 */ /* 0x004fe80000011679 */
[----:B------:R-:W-:Y:S11]  /*6750*/  LOP3.LUT P0, RZ, R4, 0x3, R237, 0x48, !PT ;  /* 0x0000000304ff7812 */ /* 0x000ff600078048ed */
[----:B------:R-:W-:Y:S02]  /*6760*/  @!UPT UIADD3 URZ, UPT, UPT, URZ, URZ, URZ ;  /* 0x000000fffffff290 */ /* 0x000fe4000fffe0ff */
[----:B------:R-:W-:Y:S05]  /*6770*/  @!P0 BRA `(.L_x_108) ;  /* 0x0000000000408947 */ /* 0x000fea0003800000 */
[----:B------:R-:W1:Y:S01]  /*6780*/  LDCU.64 UR8, c[0x4][0x70] ;  /* 0x01000e00ff0877ac */ /* 0x000e620008000a00 */
[----:B------:R-:W-:Y:S01]  /*6790*/  MOV R15, 0x0 ;  /* 0x00000000000f7802 */ /* 0x000fe20000000f00 */
[----:B------:R-:W-:Y:S02]  /*67a0*/  HFMA2 R12, -RZ, RZ, 0, 5.9604644775390625e-08 ;  /* 0x00000001ff0c7431 */ /* 0x000fe400000001ff */
[----:B------:R-:W-:Y:S02]  /*67b0*/  IMAD.MOV.U32 R8, RZ, RZ, 0x192 ;  /* 0x00000192ff087424 */ /* 0x000fe400078e00ff */
[----:B------:R-:W-:Y:S01]  /*67c0*/  IMAD.MOV.U32 R13, RZ, RZ, RZ ;  /* 0x000000ffff0d7224 */ /* 0x000fe200078e00ff */
[----:B------:R-:W2:Y:S01]  /*67d0*/  LDCU.64 UR6, c[0x4][0x78] ;  /* 0x01000f00ff0677ac */ /* 0x000ea20008000a00 */
[----:B------:R-:W3:Y:S01]  /*67e0*/  LDC.64 R14, c[0x4][R15] ;  /* 0x010000000f0e7b82 */ /* 0x000ee20000000a00 */
[----:B------:R-:W5:Y:S01]  /*67f0*/  LDCU.64 UR4, c[0x4][0x10] ;  /* 0x01000200ff0477ac */ /* 0x000f620008000a00 */
[----:B-1----:R-:W-:Y:S01]  /*6800*/  MOV R5, UR9 ;  /* 0x0000000900057c02 */ /* 0x002fe20008000f00 */
[----:B------:R-:W-:Y:S01]  /*6810*/  IMAD.U32 R4, RZ, RZ, UR8 ;  /* 0x00000008ff047e24 */ /* 0x000fe2000f8e00ff */
[----:B--2---:R-:W-:Y:S01]  /*6820*/  MOV R7, UR7 ;  /* 0x0000000700077c02 */ /* 0x004fe20008000f00 */
[----:B------:R-:W-:Y:S01]  /*6830*/  IMAD.U32 R6, RZ, RZ, UR6 ;  /* 0x00000006ff067e24 */ /* 0x000fe2000f8e00ff */
[----:B-----5:R-:W-:Y:S01]  /*6840*/  MOV R11, UR5 ;  /* 0x00000005000b7c02 */ /* 0x020fe20008000f00 */
[----:B------:R-:W-:Y:S02]  /*6850*/  IMAD.U32 R10, RZ, RZ, UR4 ;  /* 0x00000004ff0a7e24 */ /* 0x000fe4000f8e00ff */
[----:B------:R-:W-:Y:S07]  /*6860*/  LEPC R20, `(.L_x_108) ;  /* 0x000000001014794e */ /* 0x000fee0000000000 */
[----:B---34-:R-:W-:Y:S05]  /*6870*/  CALL.ABS.NOINC R14 ;  /* 0x000000000e007343 */ /* 0x018fea0003c00000 */
.L_x_108:
[----:B------:R-:W-:Y:S05]  /*6880*/  WARPSYNC.ALL ;  /* 0x0000000000007948 */ /* 0x000fea0003800000 */
[C---:B------:R-:W-:Y:S01]  /*6890*/  R2UR UR4, R121.reuse ;  /* 0x00000000790472ca */ /* 0x040fe200000e0000 */
[----:B------:R-:W-:Y:S05]  /*68a0*/  VIADD R0, R121, 0x20 ;  /* 0x0000002079007836 */ /* 0x000fea0000000000 */
[----:B------:R-:W-:Y:S04]  /*68b0*/  SHF.R.U32.HI R0, RZ, 0x15, R0 ;  /* 0x00000015ff007819 */ /* 0x000fe80000011600 */
[----:B------:R-:W-:Y:S03]  /*68c0*/  LOP3.LUT P0, RZ, R0, 0x3, R237, 0x48, !PT ;  /* 0x0000000300ff7812 */ /* 0x000fe600078048ed */
[----:B------:R-:W1:Y:S01]  /*68d0*/  LDTM.16dp32bit_t0_t15.x16 R104, tmem[UR4] ;  /* 0x00000004006879ee */ /* 0x000e620008a00000 */
[----:B------:R-:W2:Y:S09]  /*68e0*/  LDTM.16dp32bit_t16_t31.x16 R104, tmem[UR4+0x10] ;  /* 0x00001004006879ee */ /* 0x000eb20008a20000 */
[----:B--2---:R-:W-:Y:S05]  /*68f0*/  @!P0 BRA `(.L_x_109) ;  /* 0x0000000000408947 */ /* 0x004fea0003800000 */
[----:B------:R-:W2:Y:S01]  /*6900*/  LDCU.64 UR8, c[0x4][0x70] ;  /* 0x01000e00ff0877ac */ /* 0x000ea20008000a00 */
[----:B------:R-:W-:Y:S01]  /*6910*/  MOV R15, 0x0 ;  /* 0x00000000000f7802 */ /* 0x000fe20000000f00 */
[----:B------:R-:W-:Y:S02]  /*6920*/  HFMA2 R12, -RZ, RZ, 0, 5.9604644775390625e-08 ;  /* 0x00000001ff0c7431 */ /* 0x000fe400000001ff */
[----:B------:R-:W-:Y:S02]  /*6930*/  IMAD.MOV.U32 R8, RZ, RZ, 0x192 ;  /* 0x00000192ff087424 */ /* 0x000fe400078e00ff */
[----:B------:R-:W-:Y:S01]  /*6940*/  IMAD.MOV.U32 R13, RZ, RZ, RZ ;  /* 0x000000ffff0d7224 */ /* 0x000fe200078e00ff */
[----:B------:R-:W5:Y:S01]  /*6950*/  LDCU.64 UR6, c[0x4][0x78] ;  /* 0x01000f00ff0677ac */ /* 0x000f620008000a00 */
[----:B------:R-:W1:Y:S01]  /*6960*/  LDC.64 R14, c[0x4][R15] ;  /* 0x010000000f0e7b82 */ /* 0x000e620000000a00 */
[----:B------:R-:W3:Y:S01]  /*6970*/  LDCU.64 UR4, c[0x4][0x10] ;  /* 0x01000200ff0477ac */ /* 0x000ee20008000a00 */
[----:B--2---:R-:W-:Y:S01]  /*6980*/  MOV R5, UR9 ;  /* 0x0000000900057c02 */ /* 0x004fe20008000f00 */
[----:B------:R-:W-:Y:S01]  /*6990*/  IMAD.U32 R4, RZ, RZ, UR8 ;  /* 0x00000008ff047e24 */ /* 0x000fe2000f8e00ff */
[----:B-----5:R-:W-:Y:S01]  /*69a0*/  MOV R7, UR7 ;  /* 0x0000000700077c02 */ /* 0x020fe20008000f00 */
[----:B------:R-:W-:Y:S01]  /*69b0*/  IMAD.U32 R6, RZ, RZ, UR6 ;  /* 0x00000006ff067e24 */ /* 0x000fe2000f8e00ff */
[----:B---3--:R-:W-:Y:S01]  /*69c0*/  MOV R11, UR5 ;  /* 0x00000005000b7c02 */ /* 0x008fe20008000f00 */
[----:B------:R-:W-:Y:S02]  /*69d0*/  IMAD.U32 R10, RZ, RZ, UR4 ;  /* 0x00000004ff0a7e24 */ /* 0x000fe4000f8e00ff */
[----:B------:R-:W-:Y:S07]  /*69e0*/  LEPC R20, `(.L_x_109) ;  /* 0x000000001014794e */ /* 0x000fee0000000000 */
[----:B-1--4-:R-:W-:Y:S05]  /*69f0*/  CALL.ABS.NOINC R14 ;  /* 0x000000000e007343 */ /* 0x012fea0003c00000 */
.L_x_109:
[----:B------:R-:W-:Y:S05]  /*6a00*/  WARPSYNC.ALL ;  /* 0x0000000000007948 */ /* 0x000fea0003800000 */
[C---:B------:R-:W-:Y:S01]  /*6a10*/  R2UR UR4, R121.reuse ;  /* 0x00000000790472ca */ /* 0x040fe200000e0000 */
[----:B------:R-:W-:Y:S05]  /*6a20*/  VIADD R0, R121, 0x40 ;  /* 0x0000004079007836 */ /* 0x000fea0000000000 */
[----:B------:R-:W-:Y:S04]  /*6a30*/  SHF.R.U32.HI R0, RZ, 0x15, R0 ;  /* 0x00000015ff007819 */ /* 0x000fe80000011600 */
[----:B------:R-:W-:Y:S03]  /*6a40*/  LOP3.LUT P0, RZ, R0, 0x3, R237, 0x48, !PT ;  /* 0x0000000300ff7812 */ /* 0x000fe600078048ed */
[----:B------:R-:W2:Y:S01]  /*6a50*/  LDTM.16dp32bit_t0_t15.x16 R88, tmem[UR4+0x20] ;  /* 0x00002004005879ee */ /* 0x000ea20008a00000 */
[----:B------:R-:W1:Y:S09]  /*6a60*/  LDTM.16dp32bit_t16_t31.x16 R88, tmem[UR4+0x30] ;  /* 0x00003004005879ee */ /* 0x000e720008a20000 */
[----:B-1----:R-:W-:Y:S05]  /*6a70*/  @!P0 BRA `(.L_x_110) ;  /* 0x0000000000408947 */ /* 0x002fea0003800000 */
[----:B------:R-:W1:Y:S01]  /*6a80*/  LDCU.64 UR8, c[0x4][0x70] ;  /* 0x01000e00ff0877ac */ /* 0x000e620008000a00 */
[----:B------:R-:W-:Y:S01]  /*6a90*/  MOV R15, 0x0 ;  /* 0x00000000000f7802 */ /* 0x000fe20000000f00 */
[----:B------:R-:W-:Y:S02]  /*6aa0*/  HFMA2 R12, -RZ, RZ, 0, 5.9604644775390625e-08 ;  /* 0x00000001ff0c7431 */ /* 0x000fe400000001ff */
[----:B------:R-:W-:Y:S02]  /*6ab0*/  IMAD.MOV.U32 R8, RZ, RZ, 0x192 ;  /* 0x00000192ff087424 */ /* 0x000fe400078e00ff */
[----:B------:R-:W-:Y:S01]  /*6ac0*/  IMAD.MOV.U32 R13, RZ, RZ, RZ ;  /* 0x000000ffff0d7224 */ /* 0x000fe200078e00ff */
[----:B------:R-:W5:Y:S01]  /*6ad0*/  LDCU.64 UR6, c[0x4][0x78] ;  /* 0x01000f00ff0677ac */ /* 0x000f620008000a00 */
[----:B------:R-:W2:Y:S01]  /*6ae0*/  LDC.64 R14, c[0x4][R15] ;  /* 0x010000000f0e7b82 */ /* 0x000ea20000000a00 */
[----:B------:R-:W3:Y:S01]  /*6af0*/  LDCU.64 UR4, c[0x4][0x10] ;  /* 0x01000200ff0477ac */ /* 0x000ee20008000a00 */
[----:B-1----:R-:W-:Y:S01]  /*6b00*/  MOV R5, UR9 ;  /* 0x0000000900057c02 */ /* 0x002fe20008000f00 */
[----:B------:R-:W-:Y:S01]  /*6b10*/  IMAD.U32 R4, RZ, RZ, UR8 ;  /* 0x00000008ff047e24 */ /* 0x000fe2000f8e00ff */
[----:B-----5:R-:W-:Y:S01]  /*6b20*/  MOV R7, UR7 ;  /* 0x0000000700077c02 */ /* 0x020fe20008000f00 */
[----:B------:R-:W-:Y:S01]  /*6b30*/  IMAD.U32 R6, RZ, RZ, UR6 ;  /* 0x00000006ff067e24 */ /* 0x000fe2000f8e00ff */
[----:B---3--:R-:W-:Y:S01]  /*6b40*/  MOV R11, UR5 ;  /* 0x00000005000b7c02 */ /* 0x008fe20008000f00 */
[----:B------:R-:W-:Y:S02]  /*6b50*/  IMAD.U32 R10, RZ, RZ, UR4 ;  /* 0x00000004ff0a7e24 */ /* 0x000fe4000f8e00ff */
[----:B------:R-:W-:Y:S07]  /*6b60*/  LEPC R20, `(.L_x_110) ;  /* 0x000000001014794e */ /* 0x000fee0000000000 */
[----:B--2-4-:R-:W-:Y:S05]  /*6b70*/  CALL.ABS.NOINC R14 ;  /* 0x000000000e007343 */ /* 0x014fea0003c00000 */
.L_x_110:
[----:B------:R-:W-:Y:S05]  /*6b80*/  WARPSYNC.ALL ;  /* 0x0000000000007948 */ /* 0x000fea0003800000 */
[C---:B------:R-:W-:Y:S01]  /*6b90*/  R2UR UR4, R121.reuse ;  /* 0x00000000790472ca */ /* 0x040fe200000e0000 */
[----:B------:R-:W-:Y:S05]  /*6ba0*/  VIADD R0, R121, 0x60 ;  /* 0x0000006079007836 */ /* 0x000fea0000000000 */
[----:B------:R-:W-:Y:S04]  /*6bb0*/  SHF.R.U32.HI R0, RZ, 0x15, R0 ;  /* 0x00000015ff007819 */ /* 0x000fe80000011600 */
[----:B------:R-:W-:Y:S03]  /*6bc0*/  LOP3.LUT P0, RZ, R0, 0x3, R237, 0x48, !PT ;  /* 0x0000000300ff7812 */ /* 0x000fe600078048ed */
[----:B------:R-:W1:Y:S01]  /*6bd0*/  LDTM.16dp32bit_t0_t15.x16 R72, tmem[UR4+0x40] ;  /* 0x00004004004879ee */ /* 0x000e620008a00000 */
        /* <DEDUP_REMOVED lines=18> */
.L_x_111:
        /* <DEDUP_REMOVED lines=24> */
.L_x_112:
        /* <DEDUP_REMOVED lines=24> */
.L_x_113:
        /* <DEDUP_REMOVED lines=24> */
.L_x_114:
[----:B------:R-:W-:Y:S01]  /*7180*/  LOP3.LUT P0, RZ, R229, 0x60, RZ, 0xc0, !PT ;  /* 0x00000060e5ff7812 */ /* 0x000fe2000780c0ff */
[----:B------:R-:W-:Y:S05]  /*7190*/  WARPSYNC.ALL ;  /* 0x0000000000007948 */ /* 0x000fea0003800000 */
[----:B------:R-:W-:Y:S01]  /*71a0*/  R2UR UR4, R121 ;  /* 0x00000000790472ca */ /* 0x000fe200000e0000 */
[C---:B--23--:R-:W-:Y:S01]  /*71b0*/  FMUL R0, R120.reuse, R92 ;  /* 0x0000005c78007220 */ /* 0x04cfe20000400000 */
[-C--:B------:R-:W-:Y:S01]  /*71c0*/  F2FP.F16.E4M3.UNPACK_B R214, R16.reuse ;  /* 0x00000010ffd6723e */ /* 0x080fe200020006ff */
[C---:B------:R-:W-:Y:S01]  /*71d0*/  FMUL R3, R120.reuse, R93 ;  /* 0x0000005d78037220 */ /* 0x040fe20000400000 */
[----:B------:R-:W-:Y:S01]  /*71e0*/  F2FP.F16.E4M3.UNPACK_B R216, R16.H1 ;  /* 0x00000010ffd8723e */ /* 0x000fe200030006ff */
[C---:B------:R-:W-:Y:S01]  /*71f0*/  FMUL R104, R120.reuse, R104 ;  /* 0x0000006878687220 */ /* 0x040fe20000400000 */
[----:B------:R-:W-:Y:S01]  /*7200*/  F2FP.F16.E4M3.UNPACK_B R218, R17 ;  /* 0x00000011ffda723e */ /* 0x000fe200020006ff */
[C---:B------:R-:W-:Y:S01]  /*7210*/  FMUL R105, R120.reuse, R105 ;  /* 0x0000006978697220 */ /* 0x040fe20000400000 */
[----:B------:R-:W-:Y:S01]  /*7220*/  F2FP.F16.E4M3.UNPACK_B R220, R17.H1 ;  /* 0x00000011ffdc723e */ /* 0x000fe200030006ff */
[C---:B------:R-:W-:Y:S01]  /*7230*/  FMUL R23, R120.reuse, R97 ;  /* 0x0000006178177220 */ /* 0x040fe20000400000 */
[----:B------:R-:W-:Y:S01]  /*7240*/  F2FP.F16.E4M3.UNPACK_B R222, R18 ;  /* 0x00000012ffde723e */ /* 0x000fe200020006ff */
[C---:B------:R-:W-:Y:S01]  /*7250*/  FMUL R108, R120.reuse, R108 ;  /* 0x0000006c786c7220 */ /* 0x040fe20000400000 */
[----:B------:R-:W-:Y:S01]  /*7260*/  F2FP.F16.E4M3.UNPACK_B R224, R18.H1 ;  /* 0x00000012ffe0723e */ /* 0x000fe200030006ff */
[C---:B------:R-:W-:Y:S01]  /*7270*/  FMUL R109, R120.reuse, R109 ;  /* 0x0000006d786d7220 */ /* 0x040fe20000400000 */
[-C--:B------:R-:W-:Y:S01]  /*7280*/  F2FP.F16.E4M3.UNPACK_B R226, R19.reuse ;  /* 0x00000013ffe2723e */ /* 0x080fe200020006ff */
[C---:B------:R-:W-:Y:S01]  /*7290*/  FMUL R112, R120.reuse, R112 ;  /* 0x0000007078707220 */ /* 0x040fe20000400000 */
[----:B------:R-:W-:Y:S01]  /*72a0*/  F2FP.F16.E4M3.UNPACK_B R228, R19.H1 ;  /* 0x00000013ffe4723e */ /* 0x000fe200030006ff */
[C---:B------:R-:W-:Y:S01]  /*72b0*/  FMUL R113, R120.reuse, R113 ;  /* 0x0000007178717220 */ /* 0x040fe20000400000 */
[-C--:B----4-:R-:W-:Y:S01]  /*72c0*/  F2FP.F16.E4M3.UNPACK_B R155, R136.reuse ;  /* 0x00000088ff9b723e */ /* 0x090fe200020006ff */
[----:B------:R-:W-:Y:S01]  /*72d0*/  LDTM.16dp32bit_t0_t15.x16 R4, tmem[UR4+0xc0] ;  /* 0x0000c004000479ee */ /* 0x000fe20008a00000 */
[----:B------:R-:W1:Y:S01]  /*72e0*/  LDTM.16dp32bit_t16_t31.x16 R4, tmem[UR4+0xd0] ;  /* 0x0000d004000479ee */ /* 0x000e620008a20000 */
[----:B------:R-:W-:Y:S01]  /*72f0*/  F2FP.F16.E4M3.UNPACK_B R153, R136.H1 ;  /* 0x00000088ff99723e */ /* 0x000fe200030006ff */
[----:B------:R-:W-:Y:S01]  /*7300*/  NOP ;  /* 0x0000000000007918 */ /* 0x000fe20000000000 */
[-C--:B------:R-:W-:Y:S01]  /*7310*/  F2FP.F16.E4M3.UNPACK_B R122, R137.reuse ;  /* 0x00000089ff7a723e */ /* 0x080fe200020006ff */
[----:B------:R-:W-:Y:S01]  /*7320*/  FMUL R116, R120, R116 ;  /* 0x0000007478747220 */ /* 0x000fe20000400000 */
[----:B------:R-:W-:Y:S01]  /*7330*/  R2UR UR5, R22 ;  /* 0x00000000160572ca */ /* 0x000fe200000e0000 */
[--C-:B------:R-:W-:Y:S01]  /*7340*/  HADD2.F32 R213, -RZ, R214.reuse.H0_H0 ;  /* 0x200000d6ffd57230 */ /* 0x100fe20000004100 */
[----:B------:R-:W-:Y:S01]  /*7350*/  F2FP.F16.E4M3.UNPACK_B R147, R137.H1 ;  /* 0x00000089ff93723e */ /* 0x000fe200030006ff */
[----:B------:R-:W-:Y:S01]  /*7360*/  HADD2.F32 R214, -RZ, R214.H1_H1 ;  /* 0x300000d6ffd67230 */ /* 0x000fe20000004100 */
[-C--:B------:R-:W-:Y:S01]  /*7370*/  F2FP.F16.E4M3.UNPACK_B R145, R138.reuse ;  /* 0x0000008aff91723e */ /* 0x080fe200020006ff */
[--C-:B------:R-:W-:Y:S01]  /*7380*/  HADD2.F32 R215, -RZ, R216.reuse.H0_H0 ;  /* 0x200000d8ffd77230 */ /* 0x100fe20000004100 */
[----:B------:R-:W-:Y:S01]  /*7390*/  F2FP.F16.E4M3.UNPACK_B R143, R138.H1 ;  /* 0x0000008aff8f723e */ /* 0x000fe200030006ff */
[----:B------:R-:W-:Y:S01]  /*73a0*/  HADD2.F32 R216, -RZ, R216.H1_H1 ;  /* 0x300000d8ffd87230 */ /* 0x000fe20000004100 */
[----:B------:R-:W-:Y:S01]  /*73b0*/  F2FP.F16.E4M3.UNPACK_B R198, R124 ;  /* 0x0000007cffc6723e */ /* 0x000fe200020006ff */
[----:B------:R-:W-:Y:S02]  /*73c0*/  HADD2.F32 R217, -RZ, R218.H0_H0 ;  /* 0x200000daffd97230 */ /* 0x000fe40000004100 */
[C---:B------:R-:W-:Y:S01]  /*73d0*/  FMUL R22, R120.reuse, R96 ;  /* 0x0000006078167220 */ /* 0x040fe20000400000 */
[----:B------:R-:W-:Y:S01]  /*73e0*/  F2FP.F16.E4M3.UNPACK_B R200, R124.H1 ;  /* 0x0000007cffc8723e */ /* 0x000fe200030006ff */
[----:B------:R-:W-:Y:S01]  /*73f0*/  HADD2.F32 R124, -RZ, R147.H1_H1 ;  /* 0x30000093ff7c7230 */ /* 0x000fe20000004100 */
[----:B------:R-:W-:Y:S01]  /*7400*/  UIADD3 UR4, UPT, UPT, UR5, 0x1b0, URZ ;  /* 0x000001b005047890 */ /* 0x000fe2000fffe0ff */
[C---:B------:R-:W-:Y:S01]  /*7410*/  FMUL R117, R120.reuse, R117 ;  /* 0x0000007578757220 */ /* 0x040fe20000400000 */
[C---:B------:R-:W-:Y:S01]  /*7420*/  FMUL R88, R120.reuse, R88 ;  /* 0x0000005878587220 */ /* 0x040fe20000400000 */
[----:B------:R-:W-:Y:S01]  /*7430*/  F2FP.F16.E4M3.UNPACK_B R141, R139 ;  /* 0x0000008bff8d723e */ /* 0x000fe200020006ff */
[--C-:B------:R-:W-:Y:S01]  /*7440*/  HADD2.F32 R197, -RZ, R198.reuse.H0_H0 ;  /* 0x200000c6ffc57230 */ /* 0x100fe20000004100 */
[----:B------:R-:W-:Y:S01]  /*7450*/  UPRMT UR4, UR62, 0x654, UR4 ;  /* 0x000006543e047896 */ /* 0x000fe20008000004 */
[C---:B------:R-:W-:Y:S01]  /*7460*/  FMUL R89, R120.reuse, R89 ;  /* 0x0000005978597220 */ /* 0x040fe20000400000 */
[C---:B------:R-:W-:Y:S01]  /*7470*/  FMUL R72, R120.reuse, R72 ;  /* 0x0000004878487220 */ /* 0x040fe20000400000 */
[----:B------:R-:W-:Y:S01]  /*7480*/  F2FP.F16.E4M3.UNPACK_B R202, R125 ;  /* 0x0000007dffca723e */ /* 0x000fe200020006ff */
[----:B------:R-:W-:Y:S02]  /*7490*/  HADD2.F32 R198, -RZ, R198.H1_H1 ;  /* 0x300000c6ffc67230 */ /* 0x000fe40000004100 */
[C---:B------:R-:W-:Y:S01]  /*74a0*/  FMUL R73, R120.reuse, R73 ;  /* 0x0000004978497220 */ /* 0x040fe20000400000 */
[C---:B------:R-:W-:Y:S01]  /*74b0*/  FMUL R76, R120.reuse, R76 ;  /* 0x0000004c784c7220 */ /* 0x040fe20000400000 */
[----:B------:R-:W-:Y:S01]  /*74c0*/  F2FP.F16.E4M3.UNPACK_B R204, R125.H1 ;  /* 0x0000007dffcc723e */ /* 0x000fe200030006ff */
[--C-:B------:R-:W-:Y:S01]  /*74d0*/  HADD2.F32 R125, -RZ, R145.reuse.H0_H0 ;  /* 0x20000091ff7d7230 */ /* 0x100fe20000004100 */
[----:B-1----:R-:W-:Y:S01]  /*74e0*/  SYNCS.ARRIVE.TRANS64.RED.A1T0 RZ, [UR4], RZ ;  /* 0x000000ffffff79a7 */ /* 0x002fe20008100404 */
[C---:B------:R-:W-:Y:S01]  /*74f0*/  FMUL R77, R120.reuse, R77 ;  /* 0x0000004d784d7220 */ /* 0x040fe20000400000 */
[C---:B------:R-:W-:Y:S01]  /*7500*/  FMUL R80, R120.reuse, R80 ;  /* 0x0000005078507220 */ /* 0x040fe20000400000 */
[----:B------:R-:W-:Y:S01]  /*7510*/  F2FP.F16.E4M3.UNPACK_B R206, R126 ;  /* 0x0000007effce723e */ /* 0x000fe200020006ff */
[--C-:B------:R-:W-:Y:S02]  /*7520*/  HADD2.F32 R199, -RZ, R200.reuse.H0_H0 ;  /* 0x200000c8ffc77230 */ /* 0x100fe40000004100 */
[C---:B------:R-:W-:Y:S01]  /*7530*/  FMUL R81, R120.reuse, R81 ;  /* 0x0000005178517220 */ /* 0x040fe20000400000 */
[C---:B------:R-:W-:Y:S01]  /*7540*/  FMUL R84, R120.reuse, R84 ;  /* 0x0000005478547220 */ /* 0x040fe20000400000 */
[----:B------:R-:W-:Y:S01]  /*7550*/  F2FP.F16.E4M3.UNPACK_B R208, R126.H1 ;  /* 0x0000007effd0723e */ /* 0x000fe200030006ff */
[----:B------:R-:W-:Y:S02]  /*7560*/  HADD2.F32 R126, -RZ, R145.H1_H1 ;  /* 0x30000091ff7e7230 */ /* 0x000fe40000004100 */
[C---:B------:R-:W-:Y:S01]  /*7570*/  FMUL R85, R120.reuse, R85 ;  /* 0x0000005578557220 */ /* 0x040fe20000400000 */
[C---:B------:R-:W-:Y:S01]  /*7580*/  FMUL R56, R120.reuse, R56 ;  /* 0x0000003878387220 */ /* 0x040fe20000400000 */
[----:B------:R-:W-:Y:S01]  /*7590*/  F2FP.F16.E4M3.UNPACK_B R139, R139.H1 ;  /* 0x0000008bff8b723e */ /* 0x000fe200030006ff */
[----:B------:R-:W-:Y:S02]  /*75a0*/  HADD2.F32 R200, -RZ, R200.H1_H1 ;  /* 0x300000c8ffc87230 */ /* 0x000fe40000004100 */
[C---:B------:R-:W-:Y:S01]  /*75b0*/  FMUL R57, R120.reuse, R57 ;  /* 0x0000003978397220 */ /* 0x040fe20000400000 */
[C---:B------:R-:W-:Y:S01]  /*75c0*/  FMUL R60, R120.reuse, R60 ;  /* 0x0000003c783c7220 */ /* 0x040fe20000400000 */
[----:B------:R-:W-:Y:S01]  /*75d0*/  F2FP.F16.E4M3.UNPACK_B R210, R127 ;  /* 0x0000007fffd2723e */ /* 0x000fe200020006ff */
[--C-:B------:R-:W-:Y:S02]  /*75e0*/  HADD2.F32 R201, -RZ, R202.reuse.H0_H0 ;  /* 0x200000caffc97230 */ /* 0x100fe40000004100 */
[C---:B------:R-:W-:Y:S01]  /*75f0*/  FMUL R61, R120.reuse, R61 ;  /* 0x0000003d783d7220 */ /* 0x040fe20000400000 */
[C---:B------:R-:W-:Y:S01]  /*7600*/  FMUL R64, R120.reuse, R64 ;  /* 0x0000004078407220 */ /* 0x040fe20000400000 */
[----:B------:R-:W-:Y:S01]  /*7610*/  F2FP.F16.E4M3.UNPACK_B R212, R127.H1 ;  /* 0x0000007fffd4723e */ /* 0x000fe200030006ff */
[--C-:B------:R-:W-:Y:S02]  /*7620*/  HADD2.F32 R127, -RZ, R143.reuse.H0_H0 ;  /* 0x2000008fff7f7230 */ /* 0x100fe40000004100 */
[C---:B------:R-:W-:Y:S01]  /*7630*/  FMUL R65, R120.reuse, R65 ;  /* 0x0000004178417220 */ /* 0x040fe20000400000 */
[C---:B------:R-:W-:Y:S01]  /*7640*/  FMUL R68, R120.reuse, R68 ;  /* 0x0000004478447220 */ /* 0x040fe20000400000 */
[----:B------:R-:W-:Y:S01]  /*7650*/  F2FP.F16.E4M3.UNPACK_B R182, R128 ;  /* 0x00000080ffb6723e */ /* 0x000fe200020006ff */
[----:B------:R-:W-:Y:S02]  /*7660*/  HADD2.F32 R202, -RZ, R202.H1_H1 ;  /* 0x300000caffca7230 */ /* 0x000fe40000004100 */
[C---:B------:R-:W-:Y:S01]  /*7670*/  FMUL R69, R120.reuse, R69 ;  /* 0x0000004578457220 */ /* 0x040fe20000400000 */
[C---:B------:R-:W-:Y:S01]  /*7680*/  FMUL R40, R120.reuse, R40 ;  /* 0x0000002878287220 */ /* 0x040fe20000400000 */
[----:B------:R-:W-:Y:S01]  /*7690*/  F2FP.F16.E4M3.UNPACK_B R184, R128.H1 ;  /* 0x00000080ffb8723e */ /* 0x000fe200030006ff */
[----:B------:R-:W-:Y:S02]  /*76a0*/  HADD2.F32 R128, -RZ, R143.H1_H1 ;  /* 0x3000008fff807230 */ /* 0x000fe40000004100 */
[C---:B------:R-:W-:Y:S01]  /*76b0*/  FMUL R41, R120.reuse, R41 ;  /* 0x0000002978297220 */ /* 0x040fe20000400000 */
[--C-:B------:R-:W-:Y:S02]  /*76c0*/  HADD2.F32 R181, -RZ, R182.reuse.H0_H0 ;  /* 0x200000b6ffb57230 */ /* 0x100fe40000004100 */
[C---:B------:R-:W-:Y:S01]  /*76d0*/  FMUL R44, R120.reuse, R44 ;  /* 0x0000002c782c7220 */ /* 0x040fe20000400000 */
[----:B------:R-:W-:Y:S01]  /*76e0*/  F2FP.F16.E4M3.UNPACK_B R137, R148 ;  /* 0x00000094ff89723e */ /* 0x000fe200020006ff */
[----:B------:R-:W-:Y:S02]  /*76f0*/  HADD2.F32 R182, -RZ, R182.H1_H1 ;  /* 0x300000b6ffb67230 */ /* 0x000fe40000004100 */
[C---:B------:R-:W-:Y:S01]  /*7700*/  FMUL R45, R120.reuse, R45 ;  /* 0x0000002d782d7220 */ /* 0x040fe20000400000 */
[C---:B------:R-:W-:Y:S01]  /*7710*/  FMUL R48, R120.reuse, R48 ;  /* 0x0000003078307220 */ /* 0x040fe20000400000 */
[----:B------:R-:W-:Y:S01]  /*7720*/  F2FP.F16.E4M3.UNPACK_B R186, R129 ;  /* 0x00000081ffba723e */ /* 0x000fe200020006ff */
[C---:B------:R-:W-:Y:S01]  /*7730*/  FMUL R49, R120.reuse, R49 ;  /* 0x0000003178317220 */ /* 0x040fe20000400000 */
[C---:B------:R-:W-:Y:S01]  /*7740*/  FMUL R52, R120.reuse, R52 ;  /* 0x0000003478347220 */ /* 0x040fe20000400000 */
[----:B------:R-:W-:Y:S01]  /*7750*/  F2FP.F16.E4M3.UNPACK_B R188, R129.H1 ;  /* 0x00000081ffbc723e */ /* 0x000fe200030006ff */
[--C-:B------:R-:W-:Y:S02]  /*7760*/  HADD2.F32 R129, -RZ, R141.reuse.H0_H0 ;  /* 0x2000008dff817230 */ /* 0x100fe40000004100 */
[C---:B------:R-:W-:Y:S01]  /*7770*/  FMUL R53, R120.reuse, R53 ;  /* 0x0000003578357220 */ /* 0x040fe20000400000 */
[--C-:B------:R-:W-:Y:S02]  /*7780*/  HADD2.F32 R185, -RZ, R186.reuse.H0_H0 ;  /* 0x200000baffb97230 */ /* 0x100fe40000004100 */
        /* <DEDUP_REMOVED lines=18> */
[----:B------:R-:W-:Y:S02]  /*78b0*/  HADD2.F32 R209, -RZ, R210.H0_H0 ;  /* 0x200000d2ffd17230 */ /* 0x000fe40000004100 */
[C---:B------:R-:W-:Y:S01]  /*78c0*/  FMUL R4, R120.reuse, R4 ;  /* 0x0000000478047220 */ /* 0x040fe20000400000 */
[----:B------:R-:W-:Y:S01]  /*78d0*/  F2FP.F16.E4M3.UNPACK_B R196, R131.H1 ;  /* 0x00000083ffc4723e */ /* 0x000fe200030006ff */
[--C-:B------:R-:W-:Y:S02]  /*78e0*/  HADD2.F32 R193, -RZ, R194.reuse.H0_H0 ;  /* 0x200000c2ffc17230 */ /* 0x100fe40000004100 */
[C---:B------:R-:W-:Y:S01]  /*78f0*/  FMUL R5, R120.reuse, R5 ;  /* 0x0000000578057220 */ /* 0x040fe20000400000 */
[----:B------:R-:W-:Y:S02]  /*7900*/  HADD2.F32 R194, -RZ, R194.H1_H1 ;  /* 0x300000c2ffc27230 */ /* 0x000fe40000004100 */
[C---:B------:R-:W-:Y:S01]  /*7910*/  FMUL R7, R120.reuse, R7 ;  /* 0x0000000778077220 */ /* 0x040fe20000400000 */
[----:B------:R-:W-:Y:S01]  /*7920*/  F2FP.F16.E4M3.UNPACK_B R166, R132 ;  /* 0x00000084ffa6723e */ /* 0x000fe200020006ff */
[----:B------:R-:W-:Y:S02]  /*7930*/  HADD2.F32 R210, -RZ, R210.H1_H1 ;  /* 0x300000d2ffd27230 */ /* 0x000fe40000004100 */
[C---:B------:R-:W-:Y:S01]  /*7940*/  FMUL R8, R120.reuse, R8 ;  /* 0x0000000878087220 */ /* 0x040fe20000400000 */
[----:B------:R-:W-:Y:S02]  /*7950*/  HADD2.F32 R218, -RZ, R218.H1_H1 ;  /* 0x300000daffda7230 */ /* 0x000fe40000004100 */
[C---:B------:R-:W-:Y:S01]  /*7960*/  FMUL R9, R120.reuse, R9 ;  /* 0x0000000978097220 */ /* 0x040fe20000400000 */
[----:B------:R-:W-:Y:S01]  /*7970*/  F2FP.F16.E4M3.UNPACK_B R168, R132.H1 ;  /* 0x00000084ffa8723e */ /* 0x000fe200030006ff */
[--C-:B------:R-:W-:Y:S02]  /*7980*/  HADD2.F32 R165, -RZ, R166.reuse.H0_H0 ;  /* 0x200000a6ffa57230 */ /* 0x100fe40000004100 */
[C---:B------:R-:W-:Y:S01]  /*7990*/  FMUL R12, R120.reuse, R12 ;  /* 0x0000000c780c7220 */ /* 0x040fe20000400000 */
[----:B------:R-:W-:Y:S02]  /*79a0*/  HADD2.F32 R166, -RZ, R166.H1_H1 ;  /* 0x300000a6ffa67230 */ /* 0x000fe40000004100 */
[C---:B------:R-:W-:Y:S01]  /*79b0*/  FMUL R13, R120.reuse, R13 ;  /* 0x0000000d780d7220 */ /* 0x040fe20000400000 */
[----:B------:R-:W-:Y:S01]  /*79c0*/  F2FP.F16.E4M3.UNPACK_B R138, R149 ;  /* 0x00000095ff8a723e */ /* 0x000fe200020006ff */
[--C-:B------:R-:W-:Y:S01]  /*79d0*/  HADD2.F32 R221, -RZ, R222.reuse.H0_H0 ;  /* 0x200000deffdd7230 */ /* 0x100fe20000004100 */
[----:B------:R-:W-:Y:S01]  /*79e0*/  SHF.L.U32 R239, R229, 0x5, RZ ;  /* 0x00000005e5ef7819 */ /* 0x000fe200000006ff */
[----:B------:R-:W-:Y:S02]  /*79f0*/  HADD2.F32 R222, -RZ, R222.H1_H1 ;  /* 0x300000deffde7230 */ /* 0x000fe40000004100 */
[C---:B------:R-:W-:Y:S01]  /*7a00*/  FMUL R16, R120.reuse, R16 ;  /* 0x0000001078107220 */ /* 0x040fe20000400000 */
[--C-:B------:R-:W-:Y:S02]  /*7a10*/  HADD2.F32 R225, -RZ, R226.reuse.H0_H0 ;  /* 0x200000e2ffe17230 */ /* 0x100fe40000004100 */
[C---:B------:R-:W-:Y:S01]  /*7a20*/  FMUL R17, R120.reuse, R17 ;  /* 0x0000001178117220 */ /* 0x040fe20000400000 */
[----:B------:R-:W-:Y:S02]  /*7a30*/  HADD2.F32 R226, -RZ, R226.H1_H1 ;  /* 0x300000e2ffe27230 */ /* 0x000fe40000004100 */
[C---:B------:R-:W-:Y:S01]  /*7a40*/  FMUL R20, R120.reuse, R94 ;  /* 0x0000005e78147220 */ /* 0x040fe20000400000 */
[C---:B------:R-:W-:Y:S01]  /*7a50*/  FMUL R94, R120.reuse, R100 ;  /* 0x00000064785e7220 */ /* 0x040fe20000400000 */
[----:B------:R-:W-:Y:S01]  /*7a60*/  F2FP.F16.E4M3.UNPACK_B R170, R133 ;  /* 0x00000085ffaa723e */ /* 0x000fe200020006ff */
[--C-:B------:R-:W-:Y:S02]  /*7a70*/  HADD2.F32 R100, -RZ, R155.reuse.H1_H1 ;  /* 0x3000009bff647230 */ /* 0x100fe40000004100 */
[C---:B------:R-:W-:Y:S01]  /*7a80*/  FMUL R92, R120.reuse, R98 ;  /* 0x00000062785c7220 */ /* 0x040fe20000400000 */
[----:B------:R-:W-:Y:S02]  /*7a90*/  HADD2.F32 R98, -RZ, R155.H0_H0 ;  /* 0x2000009bff627230 */ /* 0x000fe40000004100 */
[C---:B------:R-:W-:Y:S01]  /*7aa0*/  FMUL R93, R120.reuse, R99 ;  /* 0x00000063785d7220 */ /* 0x040fe20000400000 */
[----:B------:R-:W-:Y:S01]  /*7ab0*/  F2FP.F16.E4M3.UNPACK_B R172, R133.H1 ;  /* 0x00000085ffac723e */ /* 0x000fe200030006ff */
[----:B------:R-:W-:Y:S02]  /*7ac0*/  HADD2.F32 R133, -RZ, R137.H0_H0 ;  /* 0x20000089ff857230 */ /* 0x000fe40000004100 */
[C---:B------:R-:W-:Y:S01]  /*7ad0*/  FMUL R21, R120.reuse, R95 ;  /* 0x0000005f78157220 */ /* 0x040fe20000400000 */
[C---:B------:R-:W-:Y:S01]  /*7ae0*/  FFMA R104, R123.reuse, R98, R104 ;  /* 0x000000627b687223 */ /* 0x040fe20000000068 */
[----:B------:R-:W-:Y:S01]  /*7af0*/  F2FP.F16.E4M3.UNPACK_B R174, R134 ;  /* 0x00000086ffae723e */ /* 0x000fe200020006ff */
[----:B------:R-:W-:Y:S01]  /*7b00*/  FFMA R105, R123, R100, R105 ;  /* 0x000000647b697223 */ /* 0x000fe20000000069 */
[----:B------:R-:W-:Y:S01]  /*7b10*/  SHF.L.U32 R98, R229, 0x2, RZ ;  /* 0x00000002e5627819 */ /* 0x000fe200000006ff */
[C---:B------:R-:W-:Y:S01]  /*7b20*/  FMUL R95, R120.reuse, R101 ;  /* 0x00000065785f7220 */ /* 0x040fe20000400000 */
[--C-:B------:R-:W-:Y:S02]  /*7b30*/  HADD2.F32 R101, -RZ, R122.reuse.H0_H0 ;  /* 0x2000007aff657230 */ /* 0x100fe40000004100 */
[C---:B------:R-:W-:Y:S01]  /*7b40*/  FMUL R96, R120.reuse, R102 ;  /* 0x0000006678607220 */ /* 0x040fe20000400000 */
[--C-:B------:R-:W-:Y:S02]  /*7b50*/  HADD2.F32 R99, -RZ, R153.reuse.H0_H0 ;  /* 0x20000099ff637230 */ /* 0x100fe40000004100 */
[C---:B------:R-:W-:Y:S01]  /*7b60*/  FMUL R106, R120.reuse, R106 ;  /* 0x0000006a786a7220 */ /* 0x040fe20000400000 */
[----:B------:R-:W-:Y:S01]  /*7b70*/  F2FP.F16.E4M3.UNPACK_B R176, R134.H1 ;  /* 0x00000086ffb0723e */ /* 0x000fe200030006ff */
[----:B------:R-:W-:Y:S02]  /*7b80*/  HADD2.F32 R102, -RZ, R153.H1_H1 ;  /* 0x30000099ff667230 */ /* 0x000fe40000004100 */
[C---:B------:R-:W-:Y:S01]  /*7b90*/  FMUL R107, R120.reuse, R107 ;  /* 0x0000006b786b7220 */ /* 0x040fe20000400000 */
[----:B------:R-:W-:Y:S02]  /*7ba0*/  HADD2.F32 R122, -RZ, R122.H1_H1 ;  /* 0x3000007aff7a7230 */ /* 0x000fe40000004100 */
[C---:B------:R-:W-:Y:S01]  /*7bb0*/  FFMA R106, R123.reuse, R99, R106 ;  /* 0x000000637b6a7223 */ /* 0x040fe2000000006a */
[----:B------:R-:W-:Y:S01]  /*7bc0*/  F2FP.F16.E4M3.UNPACK_B R140, R149.H1 ;  /* 0x00000095ff8c723e */ /* 0x000fe200030006ff */
[C---:B------:R-:W-:Y:S01]  /*7bd0*/  FFMA R107, R123.reuse, R102, R107 ;  /* 0x000000667b6b7223 */ /* 0x040fe2000000006b */
[C---:B------:R-:W-:Y:S01]  /*7be0*/  FFMA R108, R123.reuse, R101, R108 ;  /* 0x000000657b6c7223 */ /* 0x040fe2000000006c */
[----:B------:R-:W-:Y:S01]  /*7bf0*/  F2FP.F16.E4M3.UNPACK_B R178, R135 ;  /* 0x00000087ffb2723e */ /* 0x000fe200020006ff */
[----:B------:R-:W-:Y:S01]  /*7c00*/  FFMA R109, R123, R122, R109 ;  /* 0x0000007a7b6d7223 */ /* 0x000fe2000000006d */
[----:B------:R-:W-:Y:S01]  /*7c10*/  HADD2.F32 R134, -RZ, R137.H1_H1 ;  /* 0x30000089ff867230 */ /* 0x000fe20000004100 */
[----:B------:R-:W-:Y:S01]  /*7c20*/  F2FP.SATFINITE.E4M3.F32.PACK_AB_MERGE_C R106, R107, R106, RZ ;  /* 0x0000006a6b6a723e */ /* 0x000fe200048070ff */
[--C-:B------:R-:W-:Y:S02]  /*7c30*/  HADD2.F32 R137, -RZ, R138.reuse.H0_H0 ;  /* 0x2000008aff897230 */ /* 0x100fe40000004100 */
[C---:B------:R-:W-:Y:S01]  /*7c40*/  FMUL R97, R120.reuse, R103 ;  /* 0x0000006778617220 */ /* 0x040fe20000400000 */
[----:B------:R-:W-:Y:S01]  /*7c50*/  HADD2.F32 R103, -RZ, R147.H0_H0 ;  /* 0x20000093ff677230 */ /* 0x000fe20000004100 */
[----:B------:R-:W-:Y:S01]  /*7c60*/  F2FP.SATFINITE.E4M3.F32.PACK_AB_MERGE_C R104, R105, R104, R106 ;  /* 0x000000686968723e */ /* 0x000fe2000480706a */
[----:B------:R-:W-:Y:S02]  /*7c70*/  HADD2.F32 R138, -RZ, R138.H1_H1 ;  /* 0x3000008aff8a7230 */ /* 0x000fe40000004100 */
[C---:B------:R-:W-:Y:S01]  /*7c80*/  FMUL R110, R120.reuse, R110 ;  /* 0x0000006e786e7220 */ /* 0x040fe20000400000 */
[--C-:B------:R-:W-:Y:S02]  /*7c90*/  HADD2.F32 R169, -RZ, R170.reuse.H0_H0 ;  /* 0x200000aaffa97230 */ /* 0x100fe40000004100 */
[C---:B------:R-:W-:Y:S01]  /*7ca0*/  FMUL R111, R120.reuse, R111 ;  /* 0x0000006f786f7220 */ /* 0x040fe20000400000 */
[----:B------:R-:W-:Y:S02]  /*7cb0*/  HADD2.F32 R170, -RZ, R170.H1_H1 ;  /* 0x300000aaffaa7230 */ /* 0x000fe40000004100 */
[C---:B------:R-:W-:Y:S01]  /*7cc0*/  FFMA R110, R123.reuse, R103, R110 ;  /* 0x000000677b6e7223 */ /* 0x040fe2000000006e */
[--C-:B------:R-:W-:Y:S02]  /*7cd0*/  HADD2.F32 R173, -RZ, R174.reuse.H0_H0 ;  /* 0x200000aeffad7230 */ /* 0x100fe40000004100 */
[C---:B------:R-:W-:Y:S01]  /*7ce0*/  FFMA R111, R123.reuse, R124, R111 ;  /* 0x0000007c7b6f7223 */ /* 0x040fe2000000006f */
[----:B------:R-:W-:Y:S01]  /*7cf0*/  F2FP.F16.E4M3.UNPACK_B R180, R135.H1 ;  /* 0x00000087ffb4723e */ /* 0x000fe200030006ff */
[C---:B------:R-:W-:Y:S01]  /*7d00*/  FFMA R112, R123.reuse, R125, R112 ;  /* 0x0000007d7b707223 */ /* 0x040fe20000000070 */
[----:B------:R-:W-:Y:S01]  /*7d10*/  FFMA R113, R123, R126, R113 ;  /* 0x0000007e7b717223 */ /* 0x000fe20000000071 */
[----:B------:R-:W-:Y:S01]  /*7d20*/  F2FP.F16.E4M3.UNPACK_B R142, R150 ;  /* 0x00000096ff8e723e */ /* 0x000fe200020006ff */
[----:B------:R-:W-:Y:S01]  /*7d30*/  HADD2.F32 R174, -RZ, R174.H1_H1 ;  /* 0x300000aeffae7230 */ /* 0x000fe20000004100 */
[----:B------:R-:W-:Y:S01]  /*7d40*/  F2FP.SATFINITE.E4M3.F32.PACK_AB_MERGE_C R110, R111, R110, RZ ;  /* 0x0000006e6f6e723e */ /* 0x000fe200048070ff */
[----:B------:R-:W-:Y:S02]  /*7d50*/  HADD2.F32 R177, -RZ, R178.H0_H0 ;  /* 0x200000b2ffb17230 */ /* 0x000fe40000004100 */
[C---:B------:R-:W-:Y:S01]  /*7d60*/  FMUL R114, R120.reuse, R114 ;  /* 0x0000007278727220 */ /* 0x040fe20000400000 */
[--C-:B------:R-:W-:Y:S01]  /*7d70*/  HADD2.F32 R141, -RZ, R142.reuse.H0_H0 ;  /* 0x2000008eff8d7230 */ /* 0x100fe20000004100 */
[----:B------:R-:W-:Y:S01]  /*7d80*/  F2FP.SATFINITE.E4M3.F32.PACK_AB_MERGE_C R105, R109, R108, R110 ;  /* 0x0000006c6d69723e */ /* 0x000fe2000480706e */
[----:B------:R-:W-:Y:S02]  /*7d90*/  HADD2.F32 R142, -RZ, R142.H1_H1 ;  /* 0x3000008eff8e7230 */ /* 0x000fe40000004100 */
[C---:B------:R-:W-:Y:S01]  /*7da0*/  FFMA R114, R123.reuse, R127, R114 ;  /* 0x0000007f7b727223 */ /* 0x040fe20000000072 */
[----:B------:R-:W-:Y:S02]  /*7db0*/  HADD2.F32 R178, -RZ, R178.H1_H1 ;  /* 0x300000b2ffb27230 */ /* 0x000fe40000004100 */
[C---:B------:R-:W-:Y:S01]  /*7dc0*/  FMUL R115, R120.reuse, R115 ;  /* 0x0000007378737220 */ /* 0x040fe20000400000 */
[--C-:B------:R-:W-:Y:S02]  /*7dd0*/  HADD2.F32 R131, -RZ, R139.reuse.H0_H0 ;  /* 0x2000008bff837230 */ /* 0x100fe40000004100 */
[C---:B------:R-:W-:Y:S01]  /*7de0*/  FMUL R118, R120.reuse, R118 ;  /* 0x0000007678767220 */ /* 0x040fe20000400000 */
[----:B------:R-:W-:Y:S02]  /*7df0*/  HADD2.F32 R132, -RZ, R139.H1_H1 ;  /* 0x3000008bff847230 */ /* 0x000fe40000004100 */
[C---:B------:R-:W-:Y:S01]  /*7e00*/  FFMA R115, R123.reuse, R128, R115 ;  /* 0x000000807b737223 */ /* 0x040fe20000000073 */
[C---:B------:R-:W-:Y:S01]  /*7e10*/  FFMA R116, R123.reuse, R129, R116 ;  /* 0x000000817b747223 */ /* 0x040fe20000000074 */
[----:B------:R-:W-:Y:S01]  /*7e20*/  F2FP.F16.E4M3.UNPACK_B R144, R150.H1 ;  /* 0x00000096ff90723e */ /* 0x000fe200030006ff */
[C---:B------:R-:W-:Y:S01]  /*7e30*/  FFMA R117, R123.reuse, R130, R117 ;  /* 0x000000827b757223 */ /* 0x040fe20000000075 */
[----:B------:R-:W-:Y:S01]  /*7e40*/  FFMA R118, R123, R131, R118 ;  /* 0x000000837b767223 */ /* 0x000fe20000000076 */
[----:B------:R-:W-:Y:S01]  /*7e50*/  F2FP.F16.E4M3.UNPACK_B R146, R151 ;  /* 0x00000097ff92723e */ /* 0x000fe200020006ff */
[C---:B------:R-:W-:Y:S01]  /*7e60*/  FMUL R119, R120.reuse, R119 ;  /* 0x0000007778777220 */ /* 0x040fe20000400000 */
[--C-:B------:R-:W-:Y:S01]  /*7e70*/  HADD2.F32 R135, -RZ, R136.reuse.H0_H0 ;  /* 0x20000088ff877230 */ /* 0x100fe20000004100 */
[----:B------:R-:W-:Y:S01]  /*7e80*/  F2FP.SATFINITE.E4M3.F32.PACK_AB_MERGE_C R114, R115, R114, RZ ;  /* 0x000000727372723e */ /* 0x000fe200048070ff */
[C---:B------:R-:W-:Y:S01]  /*7e90*/  FMUL R90, R120.reuse, R90 ;  /* 0x0000005a785a7220 */ /* 0x040fe20000400000 */
[----:B------:R-:W-:Y:S02]  /*7ea0*/  HADD2.F32 R136, -RZ, R136.H1_H1 ;  /* 0x30000088ff887230 */ /* 0x000fe40000004100 */
[----:B------:R-:W-:Y:S01]  /*7eb0*/  FFMA R119, R123, R132, R119 ;  /* 0x000000847b777223 */ /* 0x000fe20000000077 */
[----:B------:R-:W-:Y:S01]  /*7ec0*/  F2FP.SATFINITE.E4M3.F32.PACK_AB_MERGE_C R106, R113, R112, R114 ;  /* 0x00000070716a723e */ /* 0x000fe20004807072 */
[C---:B------:R-:W-:Y:S01]  /*7ed0*/  FFMA R88, R123.reuse, R133, R88 ;  /* 0x000000857b587223 */ /* 0x040fe20000000058 */
[C---:B------:R-:W-:Y:S01]  /*7ee0*/  FFMA R89, R123.reuse, R134, R89 ;  /* 0x000000867b597223 */ /* 0x040fe20000000059 */
[----:B------:R-:W-:Y:S01]  /*7ef0*/  FFMA R90, R123, R135, R90 ;  /* 0x000000877b5a7223 */ /* 0x000fe2000000005a */
[----:B------:R-:W-:Y:S01]  /*7f00*/  F2FP.F16.E4M3.UNPACK_B R148, R151.H1 ;  /* 0x00000097ff94723e */ /* 0x000fe200030006ff */
[--C-:B------:R-:W-:Y:S01]  /*7f10*/  HADD2.F32 R145, -RZ, R146.reuse.H0_H0 ;  /* 0x20000092ff917230 */ /* 0x100fe20000004100 */
[----:B------:R-:W-:Y:S01]  /*7f20*/  F2FP.SATFINITE.E4M3.F32.PACK_AB_MERGE_C R107, R119, R118, RZ ;  /* 0x00000076776b723e */ /* 0x000fe200048070ff */
[----:B------:R-:W-:Y:S02]  /*7f30*/  HADD2.F32 R146, -RZ, R146.H1_H1 ;  /* 0x30000092ff927230 */ /* 0x000fe40000004100 */
[C---:B------:R-:W-:Y:S01]  /*7f40*/  FMUL R91, R120.reuse, R91 ;  /* 0x0000005b785b7220 */ /* 0x040fe20000400000 */
[--C-:B------:R-:W-:Y:S01]  /*7f50*/  HADD2.F32 R139, -RZ, R140.reuse.H0_H0 ;  /* 0x2000008cff8b7230 */ /* 0x100fe20000004100 */
[----:B------:R-:W-:Y:S01]  /*7f60*/  F2FP.SATFINITE.E4M3.F32.PACK_AB_MERGE_C R107, R117, R116, R107 ;  /* 0x00000074756b723e */ /* 0x000fe2000480706b */
[----:B------:R-:W-:Y:S02]  /*7f70*/  HADD2.F32 R140, -RZ, R140.H1_H1 ;  /* 0x3000008cff8c7230 */ /* 0x000fe40000004100 */
[C---:B------:R-:W-:Y:S01]  /*7f80*/  FFMA R91, R123.reuse, R136, R91 ;  /* 0x000000887b5b7223 */ /* 0x040fe2000000005b */
[C---:B------:R-:W-:Y:S01]  /*7f90*/  FFMA R0, R123.reuse, R137, R0 ;  /* 0x000000897b007223 */ /* 0x040fe20000000000 */
[C---:B------:R-:W-:Y:S01]  /*7fa0*/  FFMA R3, R123.reuse, R138, R3 ;  /* 0x0000008a7b037223 */ /* 0x040fe20000000003 */
[--C-:B------:R-:W-:Y:S02]  /*7fb0*/  HADD2.F32 R143, -RZ, R144.reuse.H0_H0 ;  /* 0x20000090ff8f7230 */ /* 0x100fe40000004100 */
[----:B------:R-:W-:Y:S01]  /*7fc0*/  FFMA R20, R123, R139, R20 ;  /* 0x0000008b7b147223 */ /* 0x000fe20000000014 */
[----:B------:R-:W-:Y:S01]  /*7fd0*/  F2FP.F16.E4M3.UNPACK_B R150, R160 ;  /* 0x000000a0ff96723e */ /* 0x000fe200020006ff */
[----:B------:R-:W-:Y:S01]  /*7fe0*/  HADD2.F32 R144, -RZ, R144.H1_H1 ;  /* 0x30000090ff907230 */ /* 0x000fe20000004100 */
[----:B------:R-:W-:Y:S01]  /*7ff0*/  F2FP.SATFINITE.E4M3.F32.PACK_AB_MERGE_C R90, R91, R90, RZ ;  /* 0x0000005a5b5a723e */ /* 0x000fe200048070ff */
[C---:B------:R-:W-:Y:S01]  /*8000*/  FFMA R21, R123.reuse, R140, R21 ;  /* 0x0000008c7b157223 */ /* 0x040fe20000000015 */
[C---:B------:R-:W-:Y:S01]  /*8010*/  FFMA R22, R123.reuse, R141, R22 ;  /* 0x0000008d7b167223 */ /* 0x040fe20000000016 */
[----:B------:R-:W-:Y:S01]  /*8020*/  F2FP.F16.E4M3.UNPACK_B R152, R160.H1 ;  /* 0x000000a0ff98723e */ /* 0x000fe200030006ff */
[----:B------:R-:W-:Y:S01]  /*8030*/  FFMA R23, R123, R142, R23 ;  /* 0x0000008e7b177223 */ /* 0x000fe20000000017 */
[--C-:B------:R-:W-:Y:S01]  /*8040*/  HADD2.F32 R147, -RZ, R148.reuse.H0_H0 ;  /* 0x20000094ff937230 */ /* 0x100fe20000004100 */
[----:B------:R-:W-:Y:S01]  /*8050*/  F2FP.SATFINITE.E4M3.F32.PACK_AB_MERGE_C R88, R89, R88, R90 ;  /* 0x000000585958723e */ /* 0x000fe2000480705a */
[----:B------:R-:W-:Y:S01]  /*8060*/  FFMA R92, R123, R143, R92 ;  /* 0x0000008f7b5c7223 */ /* 0x000fe2000000005c */
[----:B------:R-:W-:Y:S01]  /*8070*/  F2FP.F16.E4M3.UNPACK_B R154, R161 ;  /* 0x000000a1ff9a723e */ /* 0x000fe200020006ff */
[----:B------:R-:W-:Y:S01]  /*8080*/  HADD2.F32 R148, -RZ, R148.H1_H1 ;  /* 0x30000094ff947230 */ /* 0x000fe20000004100 */
[----:B------:R-:W-:Y:S01]  /*8090*/  F2FP.SATFINITE.E4M3.F32.PACK_AB_MERGE_C R20, R21, R20, RZ ;  /* 0x000000141514723e */ /* 0x000fe200048070ff */
[--C-:B------:R-:W-:Y:S02]  /*80a0*/  HADD2.F32 R149, -RZ, R150.reuse.H0_H0 ;  /* 0x20000096ff957230 */ /* 0x100fe40000004100 */
[C---:B------:R-:W-:Y:S01]  /*80b0*/  FFMA R93, R123.reuse, R144, R93 ;  /* 0x000000907b5d7223 */ /* 0x040fe2000000005d */
[C---:B------:R-:W-:Y:S01]  /*80c0*/  FFMA R94, R123.reuse, R145, R94 ;  /* 0x000000917b5e7223 */ /* 0x040fe2000000005e */
[----:B------:R-:W-:Y:S01]  /*80d0*/  HADD2.F32 R150, -RZ, R150.H1_H1 ;  /* 0x30000096ff967230 */ /* 0x000fe20000004100 */
[----:B------:R-:W-:Y:S01]  /*80e0*/  F2FP.F16.E4M3.UNPACK_B R156, R161.H1 ;  /* 0x000000a1ff9c723e */ /* 0x000fe200030006ff */
[----:B------:R-:W-:Y:S01]  /*80f0*/  FFMA R95, R123, R146, R95 ;  /* 0x000000927b5f7223 */ /* 0x000fe2000000005f */
[----:B------:R-:W-:Y:S01]  /*8100*/  HADD2.F32 R151, -RZ, R152.H0_H0 ;  /* 0x20000098ff977230 */ /* 0x000fe20000004100 */
[----:B------:R-:W-:Y:S01]  /*8110*/  F2FP.SATFINITE.E4M3.F32.PACK_AB_MERGE_C R89, R3, R0, R20 ;  /* 0x000000000359723e */ /* 0x000fe20004807014 */
[----:B------:R-:W-:Y:S01]  /*8120*/  FFMA R96, R123, R147, R96 ;  /* 0x000000937b607223 */ /* 0x000fe20000000060 */
[----:B------:R-:W-:Y:S01]  /*8130*/  F2FP.SATFINITE.E4M3.F32.PACK_AB_MERGE_C R90, R93, R92, RZ ;  /* 0x0000005c5d5a723e */ /* 0x000fe200048070ff */
[--C-:B------:R-:W-:Y:S02]  /*8140*/  HADD2.F32 R153, -RZ, R154.reuse.H0_H0 ;  /* 0x2000009aff997230 */ /* 0x100fe40000004100 */
[C---:B------:R-:W-:Y:S01]  /*8150*/  FFMA R97, R123.reuse, R148, R97 ;  /* 0x000000947b617223 */ /* 0x040fe20000000061 */
[----:B------:R-:W-:Y:S01]  /*8160*/  FFMA R72, R123, R149, R72 ;  /* 0x000000957b487223 */ /* 0x000fe20000000048 */
[----:B------:R-:W-:Y:S01]  /*8170*/  F2FP.SATFINITE.E4M3.F32.PACK_AB_MERGE_C R90, R23, R22, R90 ;  /* 0x00000016175a723e */ /* 0x000fe2000480705a */
[----:B------:R-:W-:Y:S01]  /*8180*/  FFMA R73, R123, R150, R73 ;  /* 0x000000967b497223 */ /* 0x000fe20000000049 */
[----:B------:R-:W-:Y:S01]  /*8190*/  HADD2.F32 R154, -RZ, R154.H1_H1 ;  /* 0x3000009aff9a7230 */ /* 0x000fe20000004100 */
[----:B------:R-:W-:Y:S01]  /*81a0*/  F2FP.SATFINITE.E4M3.F32.PACK_AB_MERGE_C R91, R97, R96, RZ ;  /* 0x00000060615b723e */ /* 0x000fe200048070ff */
[C---:B------:R-:W-:Y:S01]  /*81b0*/  FMUL R74, R120.reuse, R74 ;  /* 0x0000004a784a7220 */ /* 0x040fe20000400000 */
[----:B------:R-:W-:Y:S01]  /*81c0*/  F2FP.F16.E4M3.UNPACK_B R158, R162 ;  /* 0x000000a2ff9e723e */ /* 0x000fe200020006ff */
[----:B------:R-:W-:Y:S01]  /*81d0*/  HADD2.F32 R152, -RZ, R152.H1_H1 ;  /* 0x30000098ff987230 */ /* 0x000fe20000004100 */
[----:B------:R-:W-:Y:S01]  /*81e0*/  F2FP.SATFINITE.E4M3.F32.PACK_AB_MERGE_C R91, R95, R94, R91 ;  /* 0x0000005e5f5b723e */ /* 0x000fe2000480705b */
[C---:B------:R-:W-:Y:S01]  /*81f0*/  FFMA R74, R123.reuse, R151, R74 ;  /* 0x000000977b4a7223 */ /* 0x040fe2000000004a */
[C---:B------:R-:W-:Y:S01]  /*8200*/  FMUL R75, R120.reuse, R75 ;  /* 0x0000004b784b7220 */ /* 0x040fe20000400000 */
[----:B------:R-:W-:Y:S01]  /*8210*/  F2FP.F16.E4M3.UNPACK_B R160, R162.H1 ;  /* 0x000000a2ffa0723e */ /* 0x000fe200030006ff */
[----:B------:R-:W-:Y:S01]  /*8220*/  HADD2.F32 R155, -RZ, R156.H0_H0 ;  /* 0x2000009cff9b7230 */ /* 0x000fe20000004100 */
[----:B------:R-:W-:Y:S01]  /*8230*/  F2FP.F16.E4M3.UNPACK_B R162, R163 ;  /* 0x000000a3ffa2723e */ /* 0x000fe200020006ff */
[--C-:B------:R-:W-:Y:S02]  /*8240*/  HADD2.F32 R157, -RZ, R158.reuse.H0_H0 ;  /* 0x2000009eff9d7230 */ /* 0x100fe40000004100 */
[C---:B------:R-:W-:Y:S01]  /*8250*/  FFMA R75, R123.reuse, R152, R75 ;  /* 0x000000987b4b7223 */ /* 0x040fe2000000004b */
[C---:B------:R-:W-:Y:S01]  /*8260*/  FFMA R76, R123.reuse, R153, R76 ;  /* 0x000000997b4c7223 */ /* 0x040fe2000000004c */
[----:B------:R-:W-:Y:S01]  /*8270*/  FFMA R77, R123, R154, R77 ;  /* 0x0000009a7b4d7223 */ /* 0x000fe2000000004d */
[----:B------:R-:W-:Y:S02]  /*8280*/  HADD2.F32 R158, -RZ, R158.H1_H1 ;  /* 0x3000009eff9e7230 */ /* 0x000fe40000004100 */
[C---:B------:R-:W-:Y:S01]  /*8290*/  FMUL R78, R120.reuse, R78 ;  /* 0x0000004e784e7220 */ /* 0x040fe20000400000 */
[----:B------:R-:W-:Y:S01]  /*82a0*/  HADD2.F32 R156, -RZ, R156.H1_H1 ;  /* 0x3000009cff9c7230 */ /* 0x000fe20000004100 */
[----:B------:R-:W-:Y:S01]  /*82b0*/  F2FP.SATFINITE.E4M3.F32.PACK_AB_MERGE_C R74, R75, R74, RZ ;  /* 0x0000004a4b4a723e */ /* 0x000fe200048070ff */
[--C-:B------:R-:W-:Y:S02]  /*82c0*/  HADD2.F32 R161, -RZ, R162.reuse.H0_H0 ;  /* 0x200000a2ffa17230 */ /* 0x100fe40000004100 */
[----:B------:R-:W-:Y:S01]  /*82d0*/  FFMA R78, R123, R155, R78 ;  /* 0x0000009b7b4e7223 */ /* 0x000fe2000000004e */
[----:B------:R-:W-:Y:S01]  /*82e0*/  HADD2.F32 R162, -RZ, R162.H1_H1 ;  /* 0x300000a2ffa27230 */ /* 0x000fe20000004100 */
[----:B------:R-:W-:Y:S01]  /*82f0*/  F2FP.SATFINITE.E4M3.F32.PACK_AB_MERGE_C R72, R73, R72, R74 ;  /* 0x000000484948723e */ /* 0x000fe2000480704a */
[C---:B------:R-:W-:Y:S01]  /*8300*/  FMUL R79, R120.reuse, R79 ;  /* 0x0000004f784f7220 */ /* 0x040fe20000400000 */
[----:B------:R-:W-:Y:S01]  /*8310*/  F2FP.F16.E4M3.UNPACK_B R164, R163.H1 ;  /* 0x000000a3ffa4723e */ /* 0x000fe200030006ff */
[--C-:B------:R-:W-:Y:S02]  /*8320*/  HADD2.F32 R159, -RZ, R160.reuse.H0_H0 ;  /* 0x200000a0ff9f7230 */ /* 0x100fe40000004100 */
[C---:B------:R-:W-:Y:S01]  /*8330*/  FMUL R82, R120.reuse, R82 ;  /* 0x0000005278527220 */ /* 0x040fe20000400000 */
[----:B------:R-:W-:Y:S02]  /*8340*/  HADD2.F32 R160, -RZ, R160.H1_H1 ;  /* 0x300000a0ffa07230 */ /* 0x000fe40000004100 */
[C---:B------:R-:W-:Y:S01]  /*8350*/  FFMA R79, R123.reuse, R156, R79 ;  /* 0x0000009c7b4f7223 */ /* 0x040fe2000000004f */
[C---:B------:R-:W-:Y:S01]  /*8360*/  FFMA R80, R123.reuse, R157, R80 ;  /* 0x0000009d7b507223 */ /* 0x040fe20000000050 */
[C---:B------:R-:W-:Y:S01]  /*8370*/  FFMA R81, R123.reuse, R158, R81 ;  /* 0x0000009e7b517223 */ /* 0x040fe20000000051 */
[----:B------:R-:W-:Y:S01]  /*8380*/  FFMA R82, R123, R159, R82 ;  /* 0x0000009f7b527223 */ /* 0x000fe20000000052 */
        /* <DEDUP_REMOVED lines=10> */
[----:B------:R-:W-:Y:S01]  /*8430*/  F2FP.SATFINITE.E4M3.F32.PACK_AB_MERGE_C R74, R83, R82, RZ ;  /* 0x00000052534a723e */ /* 0x000fe200048070ff */
[C---:B------:R-:W-:Y:S01]  /*8440*/  FMUL R87, R120.reuse, R87 ;  /* 0x0000005778577220 */ /* 0x040fe20000400000 */
[--C-:B------:R-:W-:Y:S02]  /*8450*/  HADD2.F32 R167, -RZ, R168.reuse.H0_H0 ;  /* 0x200000a8ffa77230 */ /* 0x100fe40000004100 */
[C---:B------:R-:W-:Y:S01]  /*8460*/  FMUL R58, R120.reuse, R58 ;  /* 0x0000003a783a7220 */ /* 0x040fe20000400000 */
[----:B------:R-:W-:Y:S01]  /*8470*/  HADD2.F32 R168, -RZ, R168.H1_H1 ;  /* 0x300000a8ffa87230 */ /* 0x000fe20000004100 */
[----:B------:R-:W-:Y:S01]  /*8480*/  F2FP.SATFINITE.E4M3.F32.PACK_AB_MERGE_C R74, R81, R80, R74 ;  /* 0x00000050514a723e */ /* 0x000fe2000480704a */
        /* <DEDUP_REMOVED lines=43> */
[C---:B------:R-:W-:Y:S01]  /*8740*/  FFMA R42, R123.reuse, R183, R42 ;  /* 0x000000b77b2a7223 */ /* 0x040fe2000000002a */
[C---:B------:R-:W-:Y:S01]  /*8750*/  FMUL R43, R120.reuse, R43 ;  /* 0x0000002b782b7220 */ /* 0x040fe20000400000 */
[--C-:B------:R-:W-:Y:S02]  /*8760*/  HADD2.F32 R187, -RZ, R188.reuse.H0_H0 ;  /* 0x200000bcffbb7230 */ /* 0x100fe40000004100 */
[C---:B------:R-:W-:Y:S01]  /*8770*/  FMUL R46, R120.reuse, R46 ;  /* 0x0000002e782e7220 */ /* 0x040fe20000400000 */
[----:B------:R-:W-:Y:S02]  /*8780*/  HADD2.F32 R188, -RZ, R188.H1_H1 ;  /* 0x300000bcffbc7230 */ /* 0x000fe40000004100 */
[C---:B------:R-:W-:Y:S01]  /*8790*/  FFMA R43, R123.reuse, R184, R43 ;  /* 0x000000b87b2b7223 */ /* 0x040fe2000000002b */
[C---:B------:R-:W-:Y:S01]  /*87a0*/  FMUL R47, R120.reuse, R47 ;  /* 0x0000002f782f7220 */ /* 0x040fe20000400000 */
[C---:B------:R-:W-:Y:S01]  /*87b0*/  FFMA R44, R123.reuse, R185, R44 ;  /* 0x000000b97b2c7223 */ /* 0x040fe2000000002c */
[C---:B------:R-:W-:Y:S01]  /*87c0*/  FFMA R45, R123.reuse, R186, R45 ;  /* 0x000000ba7b2d7223 */ /* 0x040fe2000000002d */
[--C-:B------:R-:W-:Y:S02]  /*87d0*/  HADD2.F32 R191, -RZ, R192.reuse.H0_H0 ;  /* 0x200000c0ffbf7230 */ /* 0x100fe40000004100 */
[C---:B------:R-:W-:Y:S01]  /*87e0*/  FFMA R46, R123.reuse, R187, R46 ;  /* 0x000000bb7b2e7223 */ /* 0x040fe2000000002e */
        /* <DEDUP_REMOVED lines=14> */
[C---:B------:R-:W-:Y:S01]  /*88d0*/  FFMA R54, R123.reuse, R195, R54 ;  /* 0x000000c37b367223 */ /* 0x040fe20000000036 */
[C---:B------:R-:W-:Y:S01]  /*88e0*/  FMUL R26, R120.reuse, R26 ;  /* 0x0000001a781a7220 */ /* 0x040fe20000400000 */
        /* <DEDUP_REMOVED lines=31> */
[C---:B------:R-:W-:Y:S01]  /*8ae0*/  FFMA R4, R123.reuse, R213, R4 ;  /* 0x000000d57b047223 */ /* 0x040fe20000000004 */
[C---:B------:R-:W-:Y:S01]  /*8af0*/  FFMA R5, R123.reuse, R214, R5 ;  /* 0x000000d67b057223 */ /* 0x040fe20000000005 */
[--C-:B------:R-:W-:Y:S02]  /*8b00*/  HADD2.F32 R219, -RZ, R220.reuse.H0_H0 ;  /* 0x200000dcffdb7230 */ /* 0x100fe40000004100 */
[C---:B------:R-:W-:Y:S01]  /*8b10*/  FFMA R6, R123.reuse, R215, R6 ;  /* 0x000000d77b067223 */ /* 0x040fe20000000006 */
[----:B------:R-:W-:Y:S02]  /*8b20*/  HADD2.F32 R220, -RZ, R220.H1_H1 ;  /* 0x300000dcffdc7230 */ /* 0x000fe40000004100 */
[C---:B------:R-:W-:Y:S01]  /*8b30*/  FMUL R10, R120.reuse, R10 ;  /* 0x0000000a780a7220 */ /* 0x040fe20000400000 */
[C---:B------:R-:W-:Y:S01]  /*8b40*/  FFMA R7, R123.reuse, R216, R7 ;  /* 0x000000d87b077223 */ /* 0x040fe20000000007 */
[C---:B------:R-:W-:Y:S01]  /*8b50*/  FMUL R11, R120.reuse, R11 ;  /* 0x0000000b780b7220 */ /* 0x040fe20000400000 */
        /* <DEDUP_REMOVED lines=8> */
[----:B------:R-:W-:Y:S01]  /*8be0*/  FFMA R12, R123, R221, R12 ;  /* 0x000000dd7b0c7223 */ /* 0x000fe2000000000c */
[----:B------:R-:W-:Y:S01]  /*8bf0*/  SHF.L.U32 R240, R229, 0x4, RZ ;  /* 0x00000004e5f07819 */ /* 0x000fe200000006ff */
[C---:B------:R-:W-:Y:S01]  /*8c00*/  FFMA R13, R123.reuse, R222, R13 ;  /* 0x000000de7b0d7223 */ /* 0x040fe2000000000d */
[--C-:B------:R-:W-:Y:S02]  /*8c10*/  HADD2.F32 R227, -RZ, R228.reuse.H0_H0 ;  /* 0x200000e4ffe37230 */ /* 0x100fe40000004100 */
[C---:B------:R-:W-:Y:S01]  /*8c20*/  FFMA R14, R123.reuse, R223, R14 ;  /* 0x000000df7b0e7223 */ /* 0x040fe2000000000e */
[----:B------:R-:W-:Y:S02]  /*8c30*/  HADD2.F32 R228, -RZ, R228.H1_H1 ;  /* 0x300000e4ffe47230 */ /* 0x000fe40000004100 */
[C---:B------:R-:W-:Y:S01]  /*8c40*/  FMUL R18, R120.reuse, R18 ;  /* 0x0000001278127220 */ /* 0x040fe20000400000 */
[C---:B------:R-:W-:Y:S01]  /*8c50*/  FFMA R15, R123.reuse, R224, R15 ;  /* 0x000000e07b0f7223 */ /* 0x040fe2000000000f */
[----:B------:R-:W-:Y:S01]  /*8c60*/  FMUL R19, R120, R19 ;  /* 0x0000001378137220 */ /* 0x000fe20000400000 */
[C---:B------:R-:W-:Y:S01]  /*8c70*/  FFMA R16, R123.reuse, R225, R16 ;  /* 0x000000e17b107223 */ /* 0x040fe20000000010 */
[----:B------:R-:W-:Y:S01]  /*8c80*/  LOP3.LUT R240, R240, 0x600, RZ, 0xc0, !PT ;  /* 0x00000600f0f07812 */ /* 0x000fe200078ec0ff */
[----:B------:R-:W-:Y:S01]  /*8c90*/  FFMA R17, R123, R226, R17 ;  /* 0x000000e27b117223 */ /* 0x000fe20000000011 */
[----:B------:R-:W-:Y:S01]  /*8ca0*/  LOP3.LUT R242, R239, 0x80, RZ, 0xc0, !PT ;  /* 0x00000080eff27812 */ /* 0x000fe200078ec0ff */
[----:B------:R-:W-:Y:S01]  /*8cb0*/  FFMA R18, R123, R227, R18 ;  /* 0x000000e37b127223 */ /* 0x000fe20000000012 */
[----:B------:R-:W-:Y:S01]  /*8cc0*/  F2FP.SATFINITE.E4M3.F32.PACK_AB_MERGE_C R42, R43, R42, RZ ;  /* 0x0000002a2b2a723e */ /* 0x000fe200048070ff */
[----:B------:R-:W-:Y:S01]  /*8cd0*/  FFMA R19, R123, R228, R19 ;  /* 0x000000e47b137223 */ /* 0x000fe20000000013 */
[----:B------:R-:W-:Y:S01]  /*8ce0*/  LOP3.LUT R240, R240, 0x60, R239, 0xf8, !PT ;  /* 0x00000060f0f07812 */ /* 0x000fe200078ef8ef */
[----:B------:R-:W-:Y:S01]  /*8cf0*/  UIADD3 UR6, UPT, UPT, UR39, 0x1, URZ ;  /* 0x0000000127067890 */ /* 0x000fe2000fffe0ff */
[----:B------:R-:W-:Y:S01]  /*8d00*/  LOP3.LUT R241, R242, 0x10, R229, 0xf8, !PT ;  /* 0x00000010f2f17812 */ /* 0x000fe200078ef8e5 */
[----:B------:R-:W-:Y:S01]  /*8d10*/  BSSY.RECONVERGENT B0, `(.L_x_115) ;  /* 0x0000054000007945 */ /* 0x000fe20003800200 */
[----:B------:R-:W-:Y:S02]  /*8d20*/  F2FP.SATFINITE.E4M3.F32.PACK_AB_MERGE_C R40, R41, R40, R42 ;  /* 0x000000282928723e */ /* 0x000fe4000480702a */
[----:B------:R-:W-:Y:S02]  /*8d30*/  F2FP.SATFINITE.E4M3.F32.PACK_AB_MERGE_C R26, R27, R26, RZ ;  /* 0x0000001a1b1a723e */ /* 0x000fe400048070ff */
[----:B------:R-:W-:Y:S02]  /*8d40*/  F2FP.SATFINITE.E4M3.F32.PACK_AB_MERGE_C R6, R7, R6, RZ ;  /* 0x000000060706723e */ /* 0x000fe400048070ff */
[----:B------:R-:W-:Y:S02]  /*8d50*/  F2FP.SATFINITE.E4M3.F32.PACK_AB_MERGE_C R24, R25, R24, R26 ;  /* 0x000000181918723e */ /* 0x000fe4000480701a */
[----:B------:R-:W-:Y:S02]  /*8d60*/  F2FP.SATFINITE.E4M3.F32.PACK_AB_MERGE_C R4, R5, R4, R6 ;  /* 0x000000040504723e */ /* 0x000fe40004807006 */
[----:B------:R-:W-:Y:S02]  /*8d70*/  LOP3.LUT R240, R240, 0x100, R239, 0xf8, !PT ;  /* 0x00000100f0f07812 */ /* 0x000fe400078ef8ef */
[----:B------:R-:W-:Y:S02]  /*8d80*/  LOP3.LUT R241, R241, 0x10, R98, 0x78, !PT ;  /* 0x00000010f1f17812 */ /* 0x000fe400078e7862 */
[----:B------:R-:W-:Y:S02]  /*8d90*/  F2FP.SATFINITE.E4M3.F32.PACK_AB_MERGE_C R59, R71, R70, RZ ;  /* 0x00000046473b723e */ /* 0x000fe400048070ff */
[----:B------:R-:W-:Y:S02]  /*8da0*/  LOP3.LUT R98, R240, R241, RZ, 0xfc, !PT ;  /* 0x000000f1f0627212 */ /* 0x000fe400078efcff */
[----:B------:R-:W-:Y:S02]  /*8db0*/  F2FP.SATFINITE.E4M3.F32.PACK_AB_MERGE_C R59, R69, R68, R59 ;  /* 0x00000044453b723e */ /* 0x000fe4000480703b */
[----:B------:R-:W-:Y:S01]  /*8dc0*/  F2FP.SATFINITE.E4M3.F32.PACK_AB_MERGE_C R46, R47, R46, RZ ;  /* 0x0000002e2f2e723e */ /* 0x000fe200048070ff */
[----:B------:R1:W-:Y:S01]  /*8dd0*/  STS.128 [R98+UR45+0x3b00], R104 ;  /* 0x003b006862007988 */ /* 0x0003e20008000c2d */
[----:B------:R-:W-:Y:S02]  /*8de0*/  F2FP.SATFINITE.E4M3.F32.PACK_AB_MERGE_C R42, R51, R50, RZ ;  /* 0x00000032332a723e */ /* 0x000fe400048070ff */
[----:B------:R-:W-:Y:S02]  /*8df0*/  F2FP.SATFINITE.E4M3.F32.PACK_AB_MERGE_C R43, R55, R54, RZ ;  /* 0x00000036372b723e */ /* 0x000fe400048070ff */
[----:B------:R-:W-:Y:S02]  /*8e00*/  F2FP.SATFINITE.E4M3.F32.PACK_AB_MERGE_C R30, R31, R30, RZ ;  /* 0x0000001e1f1e723e */ /* 0x000fe400048070ff */
[----:B------:R-:W-:Y:S01]  /*8e10*/  F2FP.SATFINITE.E4M3.F32.PACK_AB_MERGE_C R34, R35, R34, RZ ;  /* 0x000000222322723e */ /* 0x000fe200048070ff */
[----:B------:R1:W-:Y:S01]  /*8e20*/  STS.128 [R98+UR45+0x4300], R88 ;  /* 0x0043005862007988 */ /* 0x0003e20008000c2d */
[----:B------:R-:W-:Y:S02]  /*8e30*/  F2FP.SATFINITE.E4M3.F32.PACK_AB_MERGE_C R27, R39, R38, RZ ;  /* 0x00000026271b723e */ /* 0x000fe400048070ff */
[----:B------:R-:W-:Y:S02]  /*8e40*/  F2FP.SATFINITE.E4M3.F32.PACK_AB_MERGE_C R10, R11, R10, RZ ;  /* 0x0000000a0b0a723e */ /* 0x000fe400048070ff */
[----:B------:R-:W-:Y:S02]  /*8e50*/  F2FP.SATFINITE.E4M3.F32.PACK_AB_MERGE_C R14, R15, R14, RZ ;  /* 0x0000000e0f0e723e */ /* 0x000fe400048070ff */
[----:B------:R-:W-:Y:S01]  /*8e60*/  F2FP.SATFINITE.E4M3.F32.PACK_AB_MERGE_C R18, R19, R18, RZ ;  /* 0x000000121312723e */ /* 0x000fe200048070ff */
[----:B------:R1:W-:Y:S01]  /*8e70*/  STS.128 [R98+UR45+0x4b00], R72 ;  /* 0x004b004862007988 */ /* 0x0003e20008000c2d */
[----:B------:R-:W-:Y:S02]  /*8e80*/  F2FP.SATFINITE.E4M3.F32.PACK_AB_MERGE_C R41, R45, R44, R46 ;  /* 0x0000002c2d29723e */ /* 0x000fe4000480702e */
[----:B------:R-:W-:Y:S02]  /*8e90*/  F2FP.SATFINITE.E4M3.F32.PACK_AB_MERGE_C R42, R49, R48, R42 ;  /* 0x00000030312a723e */ /* 0x000fe4000480702a */
[----:B------:R-:W-:Y:S02]  /*8ea0*/  F2FP.SATFINITE.E4M3.F32.PACK_AB_MERGE_C R43, R53, R52, R43 ;  /* 0x00000034352b723e */ /* 0x000fe4000480702b */
[----:B------:R-:W-:Y:S01]  /*8eb0*/  F2FP.SATFINITE.E4M3.F32.PACK_AB_MERGE_C R25, R29, R28, R30 ;  /* 0x0000001c1d19723e */ /* 0x000fe2000480701e */
[----:B------:R1:W-:Y:S01]  /*8ec0*/  STS.128 [R98+UR45+0x5300], R56 ;  /* 0x0053003862007988 */ /* 0x0003e20008000c2d */
[----:B------:R-:W-:Y:S02]  /*8ed0*/  F2FP.SATFINITE.E4M3.F32.PACK_AB_MERGE_C R26, R33, R32, R34 ;  /* 0x00000020211a723e */ /* 0x000fe40004807022 */
[----:B------:R-:W-:Y:S02]  /*8ee0*/  F2FP.SATFINITE.E4M3.F32.PACK_AB_MERGE_C R27, R37, R36, R27 ;  /* 0x00000024251b723e */ /* 0x000fe4000480701b */
[----:B------:R-:W-:Y:S02]  /*8ef0*/  F2FP.SATFINITE.E4M3.F32.PACK_AB_MERGE_C R5, R9, R8, R10 ;  /* 0x000000080905723e */ /* 0x000fe4000480700a */
[----:B------:R-:W-:Y:S01]  /*8f00*/  F2FP.SATFINITE.E4M3.F32.PACK_AB_MERGE_C R6, R13, R12, R14 ;  /* 0x0000000c0d06723e */ /* 0x000fe2000480700e */
[----:B------:R1:W-:Y:S01]  /*8f10*/  STS.128 [R98+UR45+0x5b00], R40 ;  /* 0x005b002862007988 */ /* 0x0003e20008000c2d */
[----:B------:R-:W-:Y:S07]  /*8f20*/  F2FP.SATFINITE.E4M3.F32.PACK_AB_MERGE_C R7, R17, R16, R18 ;  /* 0x000000101107723e */ /* 0x000fee0004807012 */
[----:B------:R1:W-:Y:S08]  /*8f30*/  STS.128 [R98+UR45+0x6300], R24 ;  /* 0x0063001862007988 */ /* 0x0003f00008000c2d */
[----:B------:R1:W-:Y:S01]  /*8f40*/  STS.128 [R98+UR45+0x6b00], R4 ;  /* 0x006b000462007988 */ /* 0x0003e20008000c2d */
[----:B------:R-:W-:Y:S01]  /*8f50*/  @!PT LDS RZ, [RZ] ;  /* 0x00000000fffff984 */ /* 0x000fe20000000800 */
[----:B------:R-:W-:Y:S01]  /*8f60*/  @!PT LDS RZ, [RZ] ;  /* 0x00000000fffff984 */ /* 0x000fe20000000800 */
[----:B------:R-:W-:Y:S01]  /*8f70*/  @!PT LDS RZ, [RZ] ;  /* 0x00000000fffff984 */ /* 0x000fe20000000800 */
[----:B------:R-:W-:Y:S01]  /*8f80*/  @!PT LDS RZ, [RZ] ;  /* 0x00000000fffff984 */ /* 0x000fe20000000800 */
[----:B------:R2:W-:Y:S07]  /*8f90*/  MEMBAR.ALL.CTA ;  /* 0x0000000000007992 */ /* 0x0005ee0000008000 */
[----:B--2---:R-:W2:Y:S02]  /*8fa0*/  FENCE.VIEW.ASYNC.S ;  /* 0x00000000000073c6 */ /* 0x004ea40000000000 */
[----:B--2---:R-:W-:Y:S06]  /*8fb0*/  BAR.SYNC.DEFER_BLOCKING 0x1, 0x80 ;  /* 0x0042000000007b1d */ /* 0x004fec0000010000 */
[----:B------:R-:W-:Y:S05]  /*8fc0*/  @P0 BRA `(.L_x_116) ;  /* 0x0000000000a00947 */ /* 0x000fea0003800000 */
[----:B------:R-:W2:Y:S01]  /*8fd0*/  LDCU.64 UR14, c[0x0][0x348] ;  /* 0x00006900ff0e77ac */ /* 0x000ea20008000a00 */
[----:B------:R-:W-:Y:S02]  /*8fe0*/  UIMAD UR9, UR47, 0xe0, URZ ;  /* 0x000000e02f0978a4 */ /* 0x000fe4000f8e02ff */
[----:B------:R-:W-:Y:S02]  /*8ff0*/  USHF.L.U32 UR10, UR46, 0x6, URZ ;  /* 0x000000062e0a7899 */ /* 0x000fe400080006ff */
[----:B------:R-:W-:Y:S01]  /*9000*/  UIADD3 UR8, UPT, UPT, UR45, 0x3b00, URZ ;  /* 0x00003b002d087890 */ /* 0x000fe2000fffe0ff */
[----:B------:R-:W-:Y:S01]  /*9010*/  UMOV UR11, UR36 ;  /* 0x00000024000b7c82 */ /* 0x000fe20008000000 */
[----:B------:R-:W-:Y:S02]  /*9020*/  UIADD3 UR16, UPT, UPT, UR45, 0x4300, URZ ;  /* 0x000043002d107890 */ /* 0x000fe4000fffe0ff */
[----:B------:R-:W-:Y:S01]  /*9030*/  UIADD3 UR17, UPT, UPT, UR9, 0x20, URZ ;  /* 0x0000002009117890 */ /* 0x000fe2000fffe0ff */
[----:B------:R-:W-:Y:S01]  /*9040*/  UMOV UR19, UR36 ;  /* 0x0000002400137c82 */ /* 0x000fe20008000000 */
[----:B------:R-:W-:Y:S01]  /*9050*/  UMOV UR18, UR10 ;  /* 0x0000000a00127c82 */ /* 0x000fe20008000000 */
[----:B------:R-:W-:Y:S02]  /*9060*/  UIADD3 UR28, UPT, UPT, UR45, 0x4b00, URZ ;  /* 0x00004b002d1c7890 */ /* 0x000fe4000fffe0ff */
[----:B--2---:R-:W-:Y:S02]  /*9070*/  UIADD3 UR4, UP0, UPT, UR14, 0x680, URZ ;  /* 0x000006800e047890 */ /* 0x004fe4000ff1e0ff */
[----:B------:R-:W-:Y:S02]  /*9080*/  UIADD3 UR29, UPT, UPT, UR9, 0x40, URZ ;  /* 0x00000040091d7890 */ /* 0x000fe4000fffe0ff */
[----:B------:R-:W-:Y:S01]  /*9090*/  UIADD3.X UR5, UPT, UPT, URZ, UR15, URZ, UP0, !UPT ;  /* 0x0000000fff057290 */ /* 0x000fe200087fe4ff */
[----:B------:R-:W-:Y:S01]  /*90a0*/  UMOV UR31, UR36 ;  /* 0x00000024001f7c82 */ /* 0x000fe20008000000 */
[----:B------:R-:W-:Y:S01]  /*90b0*/  UMOV UR30, UR10 ;  /* 0x0000000a001e7c82 */ /* 0x000fe20008000000 */
[----:B------:R-:W-:Y:S02]  /*90c0*/  UIADD3 UR32, UPT, UPT, UR45, 0x5300, URZ ;  /* 0x000053002d207890 */ /* 0x000fe4000fffe0ff */
[----:B------:R-:W-:Y:S01]  /*90d0*/  UIADD3 UR33, UPT, UPT, UR9, 0x60, URZ ;  /* 0x0000006009217890 */ /* 0x000fe2000fffe0ff */
[----:B------:R-:W-:Y:S03]  /*90e0*/  UMOV UR35, UR36 ;  /* 0x0000002400237c82 */ /* 0x000fe60008000000 */
[----:B------:R2:W-:Y:S01]  /*90f0*/  UTMASTG.3D [UR8], [UR4] ;  /* 0x00000008040073b5 */ /* 0x0005e20008010000 */
[----:B------:R-:W-:Y:S01]  /*9100*/  UMOV UR34, UR10 ;  /* 0x0000000a00227c82 */ /* 0x000fe20008000000 */
[----:B------:R-:W-:Y:S02]  /*9110*/  UIADD3 UR24, UPT, UPT, UR45, 0x5b00, URZ ;  /* 0x00005b002d187890 */ /* 0x000fe4000fffe0ff */
[----:B------:R-:W-:Y:S01]  /*9120*/  UIADD3 UR25, UPT, UPT, UR9, 0x80, URZ ;  /* 0x0000008009197890 */ /* 0x000fe2000fffe0ff */
[----:B------:R-:W-:Y:S01]  /*9130*/  UMOV UR27, UR36 ;  /* 0x00000024001b7c82 */ /* 0x000fe20008000000 */
[----:B------:R-:W-:Y:S01]  /*9140*/  UMOV UR26, UR10 ;  /* 0x0000000a001a7c82 */ /* 0x000fe20008000000 */
[----:B------:R2:W-:Y:S01]  /*9150*/  UTMASTG.3D [UR16], [UR4] ;  /* 0x00000010040073b5 */ /* 0x0005e20008010000 */
[----:B------:R-:W-:Y:S02]  /*9160*/  UIADD3 UR20, UPT, UPT, UR45, 0x6300, URZ ;  /* 0x000063002d147890 */ /* 0x000fe4000fffe0ff */
[----:B------:R-:W-:Y:S01]  /*9170*/  UIADD3 UR21, UPT, UPT, UR9, 0xa0, URZ ;  /* 0x000000a009157890 */ /* 0x000fe2000fffe0ff */
[----:B------:R-:W-:Y:S01]  /*9180*/  UMOV UR23, UR36 ;  /* 0x0000002400177c82 */ /* 0x000fe20008000000 */
[----:B------:R-:W-:Y:S01]  /*9190*/  UMOV UR22, UR10 ;  /* 0x0000000a00167c82 */ /* 0x000fe20008000000 */
[----:B------:R-:W-:Y:S01]  /*91a0*/  UIADD3 UR12, UPT, UPT, UR45, 0x6b00, URZ ;  /* 0x00006b002d0c7890 */ /* 0x000fe2000fffe0ff */
[----:B------:R2:W-:Y:S01]  /*91b0*/  UTMASTG.3D [UR28], [UR4] ;  /* 0x0000001c040073b5 */ /* 0x0005e20008010000 */
[----:B------:R-:W-:Y:S01]  /*91c0*/  UIADD3 UR13, UPT, UPT, UR9, 0xc0, URZ ;  /* 0x000000c0090d7890 */ /* 0x000fe2000fffe0ff */
[----:B------:R-:W-:Y:S01]  /*91d0*/  UMOV UR15, UR36 ;  /* 0x00000024000f7c82 */ /* 0x000fe20008000000 */
[----:B------:R-:W-:Y:S01]  /*91e0*/  UMOV UR14, UR10 ;  /* 0x0000000a000e7c82 */ /* 0x000fe20008000000 */
[----:B------:R2:W-:Y:S01]  /*91f0*/  UTMASTG.3D [UR32], [UR4] ;  /* 0x00000020040073b5 */ /* 0x0005e20008010000 */
[----:B------:R2:W-:Y:S01]  /*9200*/  UTMASTG.3D [UR24], [UR4] ;  /* 0x00000018040073b5 */ /* 0x0005e20008010000 */
[----:B------:R2:W-:Y:S04]  /*9210*/  UTMASTG.3D [UR20], [UR4] ;  /* 0x00000014040073b5 */ /* 0x0005e80008010000 */
[----:B------:R2:W-:Y:S01]  /*9220*/  UTMASTG.3D [UR12], [UR4] ;  /* 0x0000000c040073b5 */ /* 0x0005e20008010000 */
[----:B------:R0:W-:Y:S01]  /*9230*/  UTMACMDFLUSH ;  /* 0x00000000000079b7 */ /* 0x0001e20000000000 */
[----:B--2---:R-:W-:Y:S04]  /*9240*/  DEPBAR.LE SB0, 0x0 ;  /* 0x000080000000791a */ /* 0x004fe80000000000 */
.L_x_116:
[----:B------:R-:W-:Y:S05]  /*9250*/  BSYNC.RECONVERGENT B0 ;  /* 0x0000000000007941 */ /* 0x000fea0003800200 */
.L_x_115:
[----:B------:R-:W-:Y:S01]  /*9260*/  UISETP.NE.AND UP2, UPT, UR49, URZ, UPT ;  /* 0x000000ff3100728c */ /* 0x000fe2000bf45270 */
[----:B------:R-:W-:Y:S01]  /*9270*/  BAR.SYNC.DEFER_BLOCKING 0x1, 0x80 ;  /* 0x0042000000007b1d */ /* 0x000fe20000010000 */
[----:B------:R-:W-:Y:S02]  /*9280*/  UISETP.NE.AND UP0, UPT, UR48, 0x2, UPT ;  /* 0x000000023000788c */ /* 0x000fe4000bf05270 */
[----:B------:R-:W-:Y:S02]  /*9290*/  UISETP.NE.AND UP1, UPT, UR6, 0x4, UPT ;  /* 0x000000040600788c */ /* 0x000fe4000bf25270 */
[----:B------:R-:W-:Y:S02]  /*92a0*/  USEL UR5, URZ, 0x1, UP0 ;  /* 0x00000001ff057887 */ /* 0x000fe40008000000 */
[----:B------:R-:W-:Y:S02]  /*92b0*/  USEL UR4, URZ, 0x1, UP1 ;  /* 0x00000001ff047887 */ /* 0x000fe40008800000 */
[----:B------:R-:W-:Y:S02]  /*92c0*/  UIADD3 UR47, UPT, UPT, UR37, UR57, URZ ;  /* 0x00000039252f7290 */ /* 0x000fe4000fffe0ff */
[----:B------:R-:W-:Y:S02]  /*92d0*/  UIADD3 UR46, UPT, UPT, UR38, UR58, URZ ;  /* 0x0000003a262e7290 */ /* 0x000fe4000fffe0ff */
[----:B------:R-:W-:Y:S02]  /*92e0*/  USEL UR16, UR48, URZ, UP0 ;  /* 0x000000ff30107287 */ /* 0x000fe40008000000 */
[----:B------:R-:W-:Y:S02]  /*92f0*/  USEL UR39, UR6, URZ, UP1 ;  /* 0x000000ff06277287 */ /* 0x000fe40008800000 */
[----:B------:R-:W-:Y:S02]  /*9300*/  ULOP3.LUT UR50, UR50, UR5, URZ, 0x3c, !UPT ;  /* 0x0000000532327292 */ /* 0x000fe4000f8e3cff */
[----:B------:R-:W-:Y:S01]  /*9310*/  ULOP3.LUT UR51, UR51, UR4, URZ, 0x3c, !UPT ;  /* 0x0000000433337292 */ /* 0x000fe2000f8e3cff */
[----:B------:R-:W-:Y:S01]  /*9320*/  UMOV UR36, UR56 ;  /* 0x0000003800247c82 */ /* 0x000fe20008000000 */
[----:B------:R-:W-:Y:S10]  /*9330*/  BRA.U UP2, `(.L_x_117) ;  /* 0xffffffc102947547 */ /* 0x000ff4000b83ffff */
[----:B------:R-:W-:Y:S05]  /*9340*/  EXIT ;  /* 0x000000000000794d */ /* 0x000fea0003800000 */
.L_x_20:
[----:B--2---:R2:W3:Y:S02]  /*9350*/  SYNCS.PHASECHK.TRANS64.TRYWAIT P0, [R3+URZ+0x1e0], R2 ;  /* 0x0001e002030075a7 */ /* 0x0044e400080011ff */
[----:B---3--:R-:W-:Y:S05]  /*9360*/  @!P0 NANOSLEEP.SYNCS 0x989680 ;  /* 0x009896800000895d */ /* 0x008fea0003900000 */
[----:B------:R-:W3:Y:S02]  /*9370*/  @!P0 SYNCS.PHASECHK.TRANS64 P0, [R3+URZ+0x1e0], R2 ;  /* 0x0001e002030085a7 */ /* 0x000ee400080010ff */
[----:B---3--:R-:W-:Y:S05]  /*9380*/  @!P0 BRA `(.L_x_20) ;  /* 0xfffffffc00f08947 */ /* 0x008fea000383ffff */
[----:B------:R-:W-:Y:S05]  /*9390*/  BRA `(.L_x_118) ;  /* 0xffffff8400507947 */ /* 0x000fea000383ffff */
.L_x_23:
[----:B-1----:R-:W-:Y:S07]  /*93a0*/  MOV R0, UR33 ;  /* 0x0000002100007c02 */ /* 0x002fee0008000f00 */
.L_x_119:
[----:B-1----:R1:W2:Y:S02]  /*93b0*/  SYNCS.PHASECHK.TRANS64.TRYWAIT P0, [R0+URZ+0xa8], R3 ;  /* 0x0000a803000075a7 */ /* 0x0022a400080011ff */
[----:B--2---:R-:W-:Y:S05]  /*93c0*/  @!P0 NANOSLEEP.SYNCS 0x989680 ;  /* 0x009896800000895d */ /* 0x004fea0003900000 */
[----:B------:R-:W2:Y:S02]  /*93d0*/  @!P0 SYNCS.PHASECHK.TRANS64 P0, [R0+URZ+0xa8], R3 ;  /* 0x0000a803000085a7 */ /* 0x000ea400080010ff */
[----:B--2---:R-:W-:Y:S05]  /*93e0*/  @!P0 BRA `(.L_x_119) ;  /* 0xfffffffc00f08947 */ /* 0x004fea000383ffff */
[----:B------:R-:W-:Y:S05]  /*93f0*/  BRA `(.L_x_22) ;  /* 0xffffff8400987947 */ /* 0x000fea000383ffff */
.L_x_29:
[----:B-1----:R-:W-:Y:S07]  /*9400*/  MOV R0, UR17 ;  /* 0x0000001100007c02 */ /* 0x002fee0008000f00 */
.L_x_120:
[----:B-1----:R1:W2:Y:S02]  /*9410*/  SYNCS.PHASECHK.TRANS64.TRYWAIT P0, [R0+URZ+0xa8], R3 ;  /* 0x0000a803000075a7 */ /* 0x0022a400080011ff */
[----:B--2---:R-:W-:Y:S05]  /*9420*/  @!P0 NANOSLEEP.SYNCS 0x989680 ;  /* 0x009896800000895d */ /* 0x004fea0003900000 */
[----:B------:R-:W2:Y:S02]  /*9430*/  @!P0 SYNCS.PHASECHK.TRANS64 P0, [R0+URZ+0xa8], R3 ;  /* 0x0000a803000085a7 */ /* 0x000ea400080010ff */
[----:B--2---:R-:W-:Y:S05]  /*9440*/  @!P0 BRA `(.L_x_120) ;  /* 0xfffffffc00f08947 */ /* 0x004fea000383ffff */
[----:B------:R-:W-:Y:S05]  /*9450*/  BRA `(.L_x_28) ;  /* 0xffffff8800407947 */ /* 0x000fea000383ffff */
.L_x_33:
[----:B-1----:R1:W2:Y:S02]  /*9460*/  SYNCS.PHASECHK.TRANS64.TRYWAIT P0, [R3+URZ+0x170], R0 ;  /* 0x00017000030075a7 */ /* 0x0022a400080011ff */
[----:B--2---:R-:W-:Y:S05]  /*9470*/  @!P0 NANOSLEEP.SYNCS 0x989680 ;  /* 0x009896800000895d */ /* 0x004fea0003900000 */
[----:B------:R-:W2:Y:S02]  /*9480*/  @!P0 SYNCS.PHASECHK.TRANS64 P0, [R3+URZ+0x170], R0 ;  /* 0x00017000030085a7 */ /* 0x000ea400080010ff */
[----:B--2---:R-:W-:Y:S05]  /*9490*/  @!P0 BRA `(.L_x_33) ;  /* 0xfffffffc00f08947 */ /* 0x004fea000383ffff */
[----:B------:R-:W-:Y:S05]  /*94a0*/  BRA `(.L_x_121) ;  /* 0xffffff8800d07947 */ /* 0x000fea000383ffff */
.L_x_37:
[----:B-1----:R-:W-:-:S07]  /*94b0*/  MOV R0, UR4 ;  /* 0x0000000400007c02 */ /* 0x002fce0008000f00 */
.L_x_122:
[----:B-1----:R1:W2:Y:S02]  /*94c0*/  SYNCS.PHASECHK.TRANS64.TRYWAIT P0, [R0+URZ], R3 ;  /* 0x00000003000075a7 */ /* 0x0022a400080011ff */
[----:B--2---:R-:W-:Y:S05]  /*94d0*/  @!P0 NANOSLEEP.SYNCS 0x989680 ;  /* 0x009896800000895d */ /* 0x004fea0003900000 */
[----:B------:R-:W2:Y:S02]  /*94e0*/  @!P0 SYNCS.PHASECHK.TRANS64 P0, [R0+URZ], R3 ;  /* 0x00000003000085a7 */ /* 0x000ea400080010ff */
[----:B--2---:R-:W-:Y:S05]  /*94f0*/  @!P0 BRA `(.L_x_122) ;  /* 0xfffffffc00f08947 */ /* 0x004fea000383ffff */
[----:B------:R-:W-:Y:S05]  /*9500*/  BRA `(.L_x_123) ;  /* 0xffffff9000747947 */ /* 0x000fea000383ffff */
.L_x_38:
[----:B------:R-:W-:-:S07]  /*9510*/  MOV R0, UR5 ;  /* 0x0000000500007c02 */ /* 0x000fce0008000f00 */
.L_x_124:
[----:B-1----:R1:W2:Y:S02]  /*9520*/  SYNCS.PHASECHK.TRANS64.TRYWAIT P0, [R0+URZ], R3 ;  /* 0x00000003000075a7 */ /* 0x0022a400080011ff */
[----:B--2---:R-:W-:Y:S05]  /*9530*/  @!P0 NANOSLEEP.SYNCS 0x989680 ;  /* 0x009896800000895d */ /* 0x004fea0003900000 */
[----:B------:R-:W2:Y:S02]  /*9540*/  @!P0 SYNCS.PHASECHK.TRANS64 P0, [R0+URZ], R3 ;  /* 0x00000003000085a7 */ /* 0x000ea400080010ff */
[----:B--2---:R-:W-:Y:S05]  /*9550*/  @!P0 BRA `(.L_x_124) ;  /* 0xfffffffc00f08947 */ /* 0x004fea000383ffff */
[----:B------:R-:W-:Y:S05]  /*9560*/  BRA `(.L_x_125) ;  /* 0xffffff9000807947 */ /* 0x000fea000383ffff */
.L_x_39:
[----:B------:R-:W-:-:S07]  /*9570*/  MOV R0, UR5 ;  /* 0x0000000500007c02 */ /* 0x000fce0008000f00 */
.L_x_126:
[----:B-1----:R1:W2:Y:S02]  /*9580*/  SYNCS.PHASECHK.TRANS64.TRYWAIT P0, [R0+URZ], R3 ;  /* 0x00000003000075a7 */ /* 0x0022a400080011ff */
[----:B--2---:R-:W-:Y:S05]  /*9590*/  @!P0 NANOSLEEP.SYNCS 0x989680 ;  /* 0x009896800000895d */ /* 0x004fea0003900000 */
[----:B------:R-:W2:Y:S02]  /*95a0*/  @!P0 SYNCS.PHASECHK.TRANS64 P0, [R0+URZ], R3 ;  /* 0x00000003000085a7 */ /* 0x000ea400080010ff */
[----:B--2---:R-:W-:Y:S05]  /*95b0*/  @!P0 BRA `(.L_x_126) ;  /* 0xfffffffc00f08947 */ /* 0x004fea000383ffff */
[----:B------:R-:W-:Y:S05]  /*95c0*/  BRA `(.L_x_127) ;  /* 0xffffff90008c7947 */ /* 0x000fea000383ffff */
.L_x_40:
[----:B------:R-:W-:-:S07]  /*95d0*/  MOV R0, UR5 ;  /* 0x0000000500007c02 */ /* 0x000fce0008000f00 */
.L_x_128:
[----:B-1----:R1:W2:Y:S02]  /*95e0*/  SYNCS.PHASECHK.TRANS64.TRYWAIT P0, [R0+URZ], R3 ;  /* 0x00000003000075a7 */ /* 0x0022a400080011ff */
[----:B--2---:R-:W-:Y:S05]  /*95f0*/  @!P0 NANOSLEEP.SYNCS 0x989680 ;  /* 0x009896800000895d */ /* 0x004fea0003900000 */
[----:B------:R-:W2:Y:S02]  /*9600*/  @!P0 SYNCS.PHASECHK.TRANS64 P0, [R0+URZ], R3 ;  /* 0x00000003000085a7 */ /* 0x000ea400080010ff */
[----:B--2---:R-:W-:Y:S05]  /*9610*/  @!P0 BRA `(.L_x_128) ;  /* 0xfffffffc00f08947 */ /* 0x004fea000383ffff */
[----:B------:R-:W-:Y:S05]  /*9620*/  BRA `(.L_x_129) ;  /* 0xffffff9000987947 */ /* 0x000fea000383ffff */
.L_x_41:
[----:B------:R-:W-:-:S07]  /*9630*/  MOV R0, UR5 ;  /* 0x0000000500007c02 */ /* 0x000fce0008000f00 */
.L_x_130:
[----:B-1----:R1:W2:Y:S02]  /*9640*/  SYNCS.PHASECHK.TRANS64.TRYWAIT P0, [R0+URZ], R3 ;  /* 0x00000003000075a7 */ /* 0x0022a400080011ff */
[----:B--2---:R-:W-:Y:S05]  /*9650*/  @!P0 NANOSLEEP.SYNCS 0x989680 ;  /* 0x009896800000895d */ /* 0x004fea0003900000 */
[----:B------:R-:W2:Y:S02]  /*9660*/  @!P0 SYNCS.PHASECHK.TRANS64 P0, [R0+URZ], R3 ;  /* 0x00000003000085a7 */ /* 0x000ea400080010ff */
[----:B--2---:R-:W-:Y:S05]  /*9670*/  @!P0 BRA `(.L_x_130) ;  /* 0xfffffffc00f08947 */ /* 0x004fea000383ffff */
[----:B------:R-:W-:Y:S05]  /*9680*/  BRA `(.L_x_131) ;  /* 0xffffff9000a47947 */ /* 0x000fea000383ffff */
.L_x_42:
[----:B------:R-:W-:-:S07]  /*9690*/  MOV R0, UR5 ;  /* 0x0000000500007c02 */ /* 0x000fce0008000f00 */
.L_x_132:
[----:B-1----:R1:W2:Y:S02]  /*96a0*/  SYNCS.PHASECHK.TRANS64.TRYWAIT P0, [R0+URZ], R3 ;  /* 0x00000003000075a7 */ /* 0x0022a400080011ff */
[----:B--2---:R-:W-:Y:S05]  /*96b0*/  @!P0 NANOSLEEP.SYNCS 0x989680 ;  /* 0x009896800000895d */ /* 0x004fea0003900000 */
[----:B------:R-:W2:Y:S02]  /*96c0*/  @!P0 SYNCS.PHASECHK.TRANS64 P0, [R0+URZ], R3 ;  /* 0x00000003000085a7 */ /* 0x000ea400080010ff */
[----:B--2---:R-:W-:Y:S05]  /*96d0*/  @!P0 BRA `(.L_x_132) ;  /* 0xfffffffc00f08947 */ /* 0x004fea000383ffff */
[----:B------:R-:W-:Y:S05]  /*96e0*/  BRA `(.L_x_133) ;  /* 0xffffff9000b07947 */ /* 0x000fea000383ffff */
.L_x_43:
[----:B------:R-:W-:-:S07]  /*96f0*/  MOV R0, UR5 ;  /* 0x0000000500007c02 */ /* 0x000fce0008000f00 */
.L_x_134:
[----:B-1----:R1:W2:Y:S02]  /*9700*/  SYNCS.PHASECHK.TRANS64.TRYWAIT P0, [R0+URZ], R3 ;  /* 0x00000003000075a7 */ /* 0x0022a400080011ff */
[----:B--2---:R-:W-:Y:S05]  /*9710*/  @!P0 NANOSLEEP.SYNCS 0x989680 ;  /* 0x009896800000895d */ /* 0x004fea0003900000 */
[----:B------:R-:W2:Y:S02]  /*9720*/  @!P0 SYNCS.PHASECHK.TRANS64 P0, [R0+URZ], R3 ;  /* 0x00000003000085a7 */ /* 0x000ea400080010ff */
[----:B--2---:R-:W-:Y:S05]  /*9730*/  @!P0 BRA `(.L_x_134) ;  /* 0xfffffffc00f08947 */ /* 0x004fea000383ffff */
[----:B------:R-:W-:Y:S05]  /*9740*/  BRA `(.L_x_135) ;  /* 0xffffff9000bc7947 */ /* 0x000fea000383ffff */
.L_x_44:
[----:B------:R-:W-:-:S07]  /*9750*/  MOV R0, UR5 ;  /* 0x0000000500007c02 */ /* 0x000fce0008000f00 */
.L_x_136:
[----:B-1----:R1:W2:Y:S02]  /*9760*/  SYNCS.PHASECHK.TRANS64.TRYWAIT P0, [R0+URZ], R3 ;  /* 0x00000003000075a7 */ /* 0x0022a400080011ff */
[----:B--2---:R-:W-:Y:S05]  /*9770*/  @!P0 NANOSLEEP.SYNCS 0x989680 ;  /* 0x009896800000895d */ /* 0x004fea0003900000 */
[----:B------:R-:W2:Y:S02]  /*9780*/  @!P0 SYNCS.PHASECHK.TRANS64 P0, [R0+URZ], R3 ;  /* 0x00000003000085a7 */ /* 0x000ea400080010ff */
[----:B--2---:R-:W-:Y:S05]  /*9790*/  @!P0 BRA `(.L_x_136) ;  /* 0xfffffffc00f08947 */ /* 0x004fea000383ffff */
[----:B------:R-:W-:Y:S05]  /*97a0*/  BRA `(.L_x_137) ;  /* 0xffffff9000c87947 */ /* 0x000fea000383ffff */
.L_x_45:
[----:B------:R-:W-:-:S07]  /*97b0*/  MOV R0, UR5 ;  /* 0x0000000500007c02 */ /* 0x000fce0008000f00 */
.L_x_138:
[----:B-1----:R1:W2:Y:S02]  /*97c0*/  SYNCS.PHASECHK.TRANS64.TRYWAIT P0, [R0+URZ], R3 ;  /* 0x00000003000075a7 */ /* 0x0022a400080011ff */
[----:B--2---:R-:W-:Y:S05]  /*97d0*/  @!P0 NANOSLEEP.SYNCS 0x989680 ;  /* 0x009896800000895d */ /* 0x004fea0003900000 */
[----:B------:R-:W2:Y:S02]  /*97e0*/  @!P0 SYNCS.PHASECHK.TRANS64 P0, [R0+URZ], R3 ;  /* 0x00000003000085a7 */ /* 0x000ea400080010ff */
[----:B--2---:R-:W-:Y:S05]  /*97f0*/  @!P0 BRA `(.L_x_138) ;  /* 0xfffffffc00f08947 */ /* 0x004fea000383ffff */
[----:B------:R-:W-:Y:S05]  /*9800*/  BRA `(.L_x_139) ;  /* 0xffffff9000d47947 */ /* 0x000fea000383ffff */
.L_x_46:
[----:B------:R-:W-:-:S07]  /*9810*/  MOV R0, UR5 ;  /* 0x0000000500007c02 */ /* 0x000fce0008000f00 */
.L_x_140:
[----:B-1----:R1:W2:Y:S02]  /*9820*/  SYNCS.PHASECHK.TRANS64.TRYWAIT P0, [R0+URZ], R3 ;  /* 0x00000003000075a7 */ /* 0x0022a400080011ff */
[----:B--2---:R-:W-:Y:S05]  /*9830*/  @!P0 NANOSLEEP.SYNCS 0x989680 ;  /* 0x009896800000895d */ /* 0x004fea0003900000 */
[----:B------:R-:W2:Y:S02]  /*9840*/  @!P0 SYNCS.PHASECHK.TRANS64 P0, [R0+URZ], R3 ;  /* 0x00000003000085a7 */ /* 0x000ea400080010ff */
[----:B--2---:R-:W-:Y:S05]  /*9850*/  @!P0 BRA `(.L_x_140) ;  /* 0xfffffffc00f08947 */ /* 0x004fea000383ffff */
[----:B------:R-:W-:Y:S05]  /*9860*/  BRA `(.L_x_141) ;  /* 0xffffff9000e07947 */ /* 0x000fea000383ffff */
.L_x_47:
[----:B------:R-:W-:-:S07]  /*9870*/  MOV R0, UR5 ;  /* 0x0000000500007c02 */ /* 0x000fce0008000f00 */
.L_x_142:
[----:B-1----:R1:W2:Y:S02]  /*9880*/  SYNCS.PHASECHK.TRANS64.TRYWAIT P0, [R0+URZ], R3 ;  /* 0x00000003000075a7 */ /* 0x0022a400080011ff */
[----:B--2---:R-:W-:Y:S05]  /*9890*/  @!P0 NANOSLEEP.SYNCS 0x989680 ;  /* 0x009896800000895d */ /* 0x004fea0003900000 */
[----:B------:R-:W2:Y:S02]  /*98a0*/  @!P0 SYNCS.PHASECHK.TRANS64 P0, [R0+URZ], R3 ;  /* 0x00000003000085a7 */ /* 0x000ea400080010ff */
[----:B--2---:R-:W-:Y:S05]  /*98b0*/  @!P0 BRA `(.L_x_142) ;  /* 0xfffffffc00f08947 */ /* 0x004fea000383ffff */
[----:B------:R-:W-:Y:S05]  /*98c0*/  BRA `(.L_x_143) ;  /* 0xffffff9000ec7947 */ /* 0x000fea000383ffff */
.L_x_48:
[----:B------:R-:W-:-:S07]  /*98d0*/  MOV R0, UR5 ;  /* 0x0000000500007c02 */ /* 0x000fce0008000f00 */
.L_x_144:
[----:B-1----:R1:W2:Y:S02]  /*98e0*/  SYNCS.PHASECHK.TRANS64.TRYWAIT P0, [R0+URZ], R3 ;  /* 0x00000003000075a7 */ /* 0x0022a400080011ff */
[----:B--2---:R-:W-:Y:S05]  /*98f0*/  @!P0 NANOSLEEP.SYNCS 0x989680 ;  /* 0x009896800000895d */ /* 0x004fea0003900000 */
[----:B------:R-:W2:Y:S02]  /*9900*/  @!P0 SYNCS.PHASECHK.TRANS64 P0, [R0+URZ], R3 ;  /* 0x00000003000085a7 */ /* 0x000ea400080010ff */
[----:B--2---:R-:W-:Y:S05]  /*9910*/  @!P0 BRA `(.L_x_144) ;  /* 0xfffffffc00f08947 */ /* 0x004fea000383ffff */
[----:B------:R-:W-:Y:S05]  /*9920*/  BRA `(.L_x_145) ;  /* 0xffffff9000f87947 */ /* 0x000fea000383ffff */
.L_x_49:
[----:B------:R-:W-:-:S07]  /*9930*/  MOV R0, UR5 ;  /* 0x0000000500007c02 */ /* 0x000fce0008000f00 */
.L_x_146:
[----:B-1----:R1:W2:Y:S02]  /*9940*/  SYNCS.PHASECHK.TRANS64.TRYWAIT P0, [R0+URZ], R3 ;  /* 0x00000003000075a7 */ /* 0x0022a400080011ff */
[----:B--2---:R-:W-:Y:S05]  /*9950*/  @!P0 NANOSLEEP.SYNCS 0x989680 ;  /* 0x009896800000895d */ /* 0x004fea0003900000 */
[----:B------:R-:W2:Y:S02]  /*9960*/  @!P0 SYNCS.PHASECHK.TRANS64 P0, [R0+URZ], R3 ;  /* 0x00000003000085a7 */ /* 0x000ea400080010ff */
[----:B--2---:R-:W-:Y:S05]  /*9970*/  @!P0 BRA `(.L_x_146) ;  /* 0xfffffffc00f08947 */ /* 0x004fea000383ffff */
[----:B------:R-:W-:Y:S05]  /*9980*/  BRA `(.L_x_147) ;  /* 0xffffff9400047947 */ /* 0x000fea000383ffff */
.L_x_50:
[----:B------:R-:W-:-:S07]  /*9990*/  MOV R0, UR5 ;  /* 0x0000000500007c02 */ /* 0x000fce0008000f00 */
.L_x_148:
[----:B-1----:R1:W2:Y:S02]  /*99a0*/  SYNCS.PHASECHK.TRANS64.TRYWAIT P0, [R0+URZ], R3 ;  /* 0x00000003000075a7 */ /* 0x0022a400080011ff */
[----:B--2---:R-:W-:Y:S05]  /*99b0*/  @!P0 NANOSLEEP.SYNCS 0x989680 ;  /* 0x009896800000895d */ /* 0x004fea0003900000 */
[----:B------:R-:W2:Y:S02]  /*99c0*/  @!P0 SYNCS.PHASECHK.TRANS64 P0, [R0+URZ], R3 ;  /* 0x00000003000085a7 */ /* 0x000ea400080010ff */
[----:B--2---:R-:W-:Y:S05]  /*99d0*/  @!P0 BRA `(.L_x_148) ;  /* 0xfffffffc00f08947 */ /* 0x004fea000383ffff */
[----:B------:R-:W-:Y:S05]  /*99e0*/  BRA `(.L_x_149) ;  /* 0xffffff9400107947 */ /* 0x000fea000383ffff */
.L_x_51:
[----:B------:R-:W-:-:S07]  /*99f0*/  MOV R0, UR5 ;  /* 0x0000000500007c02 */ /* 0x000fce0008000f00 */
.L_x_150:
[----:B-1----:R1:W2:Y:S02]  /*9a00*/  SYNCS.PHASECHK.TRANS64.TRYWAIT P0, [R0+URZ], R3 ;  /* 0x00000003000075a7 */ /* 0x0022a400080011ff */
[----:B--2---:R-:W-:Y:S05]  /*9a10*/  @!P0 NANOSLEEP.SYNCS 0x989680 ;  /* 0x009896800000895d */ /* 0x004fea0003900000 */
[----:B------:R-:W2:Y:S02]  /*9a20*/  @!P0 SYNCS.PHASECHK.TRANS64 P0, [R0+URZ], R3 ;  /* 0x00000003000085a7 */ /* 0x000ea400080010ff */
[----:B--2---:R-:W-:Y:S05]  /*9a30*/  @!P0 BRA `(.L_x_150) ;  /* 0xfffffffc00f08947 */ /* 0x004fea000383ffff */
[----:B------:R-:W-:Y:S05]  /*9a40*/  BRA `(.L_x_151) ;  /* 0xffffff94001c7947 */ /* 0x000fea000383ffff */
.L_x_52:
[----:B------:R-:W-:-:S07]  /*9a50*/  MOV R0, UR5 ;  /* 0x0000000500007c02 */ /* 0x000fce0008000f00 */
.L_x_152:
[----:B-1----:R1:W2:Y:S02]  /*9a60*/  SYNCS.PHASECHK.TRANS64.TRYWAIT P0, [R0+URZ], R3 ;  /* 0x00000003000075a7 */ /* 0x0022a400080011ff */
[----:B--2---:R-:W-:Y:S05]  /*9a70*/  @!P0 NANOSLEEP.SYNCS 0x989680 ;  /* 0x009896800000895d */ /* 0x004fea0003900000 */
[----:B------:R-:W2:Y:S02]  /*9a80*/  @!P0 SYNCS.PHASECHK.TRANS64 P0, [R0+URZ], R3 ;  /* 0x00000003000085a7 */ /* 0x000ea400080010ff */
[----:B--2---:R-:W-:Y:S05]  /*9a90*/  @!P0 BRA `(.L_x_152) ;  /* 0xfffffffc00f08947 */ /* 0x004fea000383ffff */
[----:B------:R-:W-:Y:S05]  /*9aa0*/  BRA `(.L_x_153) ;  /* 0xffffff9400287947 */ /* 0x000fea000383ffff */
.L_x_53:
[----:B------:R-:W-:-:S07]  /*9ab0*/  MOV R0, UR5 ;  /* 0x0000000500007c02 */ /* 0x000fce0008000f00 */
.L_x_154:
[----:B-1----:R1:W2:Y:S02]  /*9ac0*/  SYNCS.PHASECHK.TRANS64.TRYWAIT P0, [R0+URZ], R3 ;  /* 0x00000003000075a7 */ /* 0x0022a400080011ff */
[----:B--2---:R-:W-:Y:S05]  /*9ad0*/  @!P0 NANOSLEEP.SYNCS 0x989680 ;  /* 0x009896800000895d */ /* 0x004fea0003900000 */
[----:B------:R-:W2:Y:S02]  /*9ae0*/  @!P0 SYNCS.PHASECHK.TRANS64 P0, [R0+URZ], R3 ;  /* 0x00000003000085a7 */ /* 0x000ea400080010ff */
[----:B--2---:R-:W-:Y:S05]  /*9af0*/  @!P0 BRA `(.L_x_154) ;  /* 0xfffffffc00f08947 */ /* 0x004fea000383ffff */
[----:B------:R-:W-:Y:S05]  /*9b00*/  BRA `(.L_x_155) ;  /* 0xffffff9400347947 */ /* 0x000fea000383ffff */
.L_x_54:
[----:B------:R-:W-:-:S07]  /*9b10*/  MOV R0, UR5 ;  /* 0x0000000500007c02 */ /* 0x000fce0008000f00 */
.L_x_156:
[----:B-1----:R1:W2:Y:S02]  /*9b20*/  SYNCS.PHASECHK.TRANS64.TRYWAIT P0, [R0+URZ], R3 ;  /* 0x00000003000075a7 */ /* 0x0022a400080011ff */
[----:B--2---:R-:W-:Y:S05]  /*9b30*/  @!P0 NANOSLEEP.SYNCS 0x989680 ;  /* 0x009896800000895d */ /* 0x004fea0003900000 */
[----:B------:R-:W2:Y:S02]  /*9b40*/  @!P0 SYNCS.PHASECHK.TRANS64 P0, [R0+URZ], R3 ;  /* 0x00000003000085a7 */ /* 0x000ea400080010ff */
[----:B--2---:R-:W-:Y:S05]  /*9b50*/  @!P0 BRA `(.L_x_156) ;  /* 0xfffffffc00f08947 */ /* 0x004fea000383ffff */
[----:B------:R-:W-:Y:S05]  /*9b60*/  BRA `(.L_x_157) ;  /* 0xffffff9400407947 */ /* 0x000fea000383ffff */
.L_x_55:
[----:B------:R-:W-:-:S07]  /*9b70*/  MOV R0, UR5 ;  /* 0x0000000500007c02 */ /* 0x000fce0008000f00 */
.L_x_158:
[----:B-1----:R1:W2:Y:S02]  /*9b80*/  SYNCS.PHASECHK.TRANS64.TRYWAIT P0, [R0+URZ], R3 ;  /* 0x00000003000075a7 */ /* 0x0022a400080011ff */
[----:B--2---:R-:W-:Y:S05]  /*9b90*/  @!P0 NANOSLEEP.SYNCS 0x989680 ;  /* 0x009896800000895d */ /* 0x004fea0003900000 */
[----:B------:R-:W2:Y:S02]  /*9ba0*/  @!P0 SYNCS.PHASECHK.TRANS64 P0, [R0+URZ], R3 ;  /* 0x00000003000085a7 */ /* 0x000ea400080010ff */
[----:B--2---:R-:W-:Y:S05]  /*9bb0*/  @!P0 BRA `(.L_x_158) ;  /* 0xfffffffc00f08947 */ /* 0x004fea000383ffff */
[----:B------:R-:W-:Y:S05]  /*9bc0*/  BRA `(.L_x_159) ;  /* 0xffffff94004c7947 */ /* 0x000fea000383ffff */
.L_x_56:
[----:B------:R-:W-:-:S07]  /*9bd0*/  MOV R0, UR5 ;  /* 0x0000000500007c02 */ /* 0x000fce0008000f00 */
.L_x_160:
[----:B-1----:R1:W2:Y:S02]  /*9be0*/  SYNCS.PHASECHK.TRANS64.TRYWAIT P0, [R0+URZ], R3 ;  /* 0x00000003000075a7 */ /* 0x0022a400080011ff */
[----:B--2---:R-:W-:Y:S05]  /*9bf0*/  @!P0 NANOSLEEP.SYNCS 0x989680 ;  /* 0x009896800000895d */ /* 0x004fea0003900000 */
[----:B------:R-:W2:Y:S02]  /*9c00*/  @!P0 SYNCS.PHASECHK.TRANS64 P0, [R0+URZ], R3 ;  /* 0x00000003000085a7 */ /* 0x000ea400080010ff */
[----:B--2---:R-:W-:Y:S05]  /*9c10*/  @!P0 BRA `(.L_x_160) ;  /* 0xfffffffc00f08947 */ /* 0x004fea000383ffff */
[----:B------:R-:W-:Y:S05]  /*9c20*/  BRA `(.L_x_161) ;  /* 0xffffff9400587947 */ /* 0x000fea000383ffff */
.L_x_59:
[----:B--2---:R2:W3:Y:S02]  /*9c30*/  SYNCS.PHASECHK.TRANS64.TRYWAIT P0, [R2+URZ+0x1d0], R5 ;  /* 0x0001d005020075a7 */ /* 0x0044e400080011ff */
[----:B---3--:R-:W-:Y:S05]  /*9c40*/  @!P0 NANOSLEEP.SYNCS 0x989680 ;  /* 0x009896800000895d */ /* 0x008fea0003900000 */
[----:B------:R-:W3:Y:S02]  /*9c50*/  @!P0 SYNCS.PHASECHK.TRANS64 P0, [R2+URZ+0x1d0], R5 ;  /* 0x0001d005020085a7 */ /* 0x000ee400080010ff */
[----:B---3--:R-:W-:Y:S05]  /*9c60*/  @!P0 BRA `(.L_x_59) ;  /* 0xfffffffc00f08947 */ /* 0x008fea000383ffff */
[----:B------:R-:W-:Y:S05]  /*9c70*/  BRA `(.L_x_162) ;  /* 0xffffff9400b47947 */ /* 0x000fea000383ffff */
.L_x_60:
[----:B------:R-:W-:-:S07]  /*9c80*/  MOV R2, UR4 ;  /* 0x0000000400027c02 */ /* 0x000fce0008000f00 */
.L_x_163:
[----:B--2---:R2:W3:Y:S02]  /*9c90*/  SYNCS.PHASECHK.TRANS64.TRYWAIT P0, [R2+URZ+0x180], R5 ;  /* 0x00018005020075a7 */ /* 0x0044e400080011ff */
[----:B---3--:R-:W-:Y:S05]  /*9ca0*/  @!P0 NANOSLEEP.SYNCS 0x989680 ;  /* 0x009896800000895d */ /* 0x008fea0003900000 */
[----:B------:R-:W3:Y:S02]  /*9cb0*/  @!P0 SYNCS.PHASECHK.TRANS64 P0, [R2+URZ+0x180], R5 ;  /* 0x00018005020085a7 */ /* 0x000ee400080010ff */
[----:B---3--:R-:W-:Y:S05]  /*9cc0*/  @!P0 BRA `(.L_x_163) ;  /* 0xfffffffc00f08947 */ /* 0x008fea000383ffff */
[----:B------:R-:W-:Y:S05]  /*9cd0*/  BRA `(.L_x_164) ;  /* 0xffffff9400c47947 */ /* 0x000fea000383ffff */
.L_x_61:
[----:B--2---:R2:W3:Y:S02]  /*9ce0*/  SYNCS.PHASECHK.TRANS64.TRYWAIT P1, [R2+URZ+0x170], R5 ;  /* 0x00017005020075a7 */ /* 0x0044e400080211ff */
[----:B---3--:R-:W-:Y:S05]  /*9cf0*/  @!P1 NANOSLEEP.SYNCS 0x989680 ;  /* 0x009896800000995d */ /* 0x008fea0003900000 */
[----:B------:R-:W3:Y:S02]  /*9d00*/  @!P1 SYNCS.PHASECHK.TRANS64 P1, [R2+URZ+0x170], R5 ;  /* 0x00017005020095a7 */ /* 0x000ee400080210ff */
[----:B---3--:R-:W-:Y:S05]  /*9d10*/  @!P1 BRA `(.L_x_61) ;  /* 0xfffffffc00f09947 */ /* 0x008fea000383ffff */
[----:B------:R-:W-:Y:S05]  /*9d20*/  BRA `(.L_x_165) ;  /* 0xffffff9400f47947 */ /* 0x000fea000383ffff */
.L_x_64:
[----:B------:R-:W-:-:S07]  /*9d30*/  MOV R0, UR4 ;  /* 0x0000000400007c02 */ /* 0x000fce0008000f00 */
.L_x_166:
[----:B--2---:R2:W3:Y:S02]  /*9d40*/  SYNCS.PHASECHK.TRANS64.TRYWAIT P0, [R0+URZ+0x180], R3 ;  /* 0x00018003000075a7 */ /* 0x0044e400080011ff */
[----:B---3--:R-:W-:Y:S05]  /*9d50*/  @!P0 NANOSLEEP.SYNCS 0x989680 ;  /* 0x009896800000895d */ /* 0x008fea0003900000 */
[----:B------:R-:W3:Y:S02]  /*9d60*/  @!P0 SYNCS.PHASECHK.TRANS64 P0, [R0+URZ+0x180], R3 ;  /* 0x00018003000085a7 */ /* 0x000ee400080010ff */
[----:B---3--:R-:W-:Y:S05]  /*9d70*/  @!P0 BRA `(.L_x_166) ;  /* 0xfffffffc00f08947 */ /* 0x008fea000383ffff */
[----:B------:R-:W-:Y:S05]  /*9d80*/  BRA `(.L_x_63) ;  /* 0xffffff9800487947 */ /* 0x000fea000383ffff */
.L_x_71:
[----:B-1----:R1:W2:Y:S02]  /*9d90*/  SYNCS.PHASECHK.TRANS64.TRYWAIT P1, [R0+URZ+0x170], R5 ;  /* 0x00017005000075a7 */ /* 0x0022a400080211ff */
[----:B--2---:R-:W-:Y:S05]  /*9da0*/  @!P1 NANOSLEEP.SYNCS 0x989680 ;  /* 0x009896800000995d */ /* 0x004fea0003900000 */
[----:B------:R-:W2:Y:S02]  /*9db0*/  @!P1 SYNCS.PHASECHK.TRANS64 P1, [R0+URZ+0x170], R5 ;  /* 0x00017005000095a7 */ /* 0x000ea400080210ff */
[----:B--2---:R-:W-:Y:S05]  /*9dc0*/  @!P1 BRA `(.L_x_71) ;  /* 0xfffffffc00f09947 */ /* 0x004fea000383ffff */
[----:B------:R-:W-:Y:S05]  /*9dd0*/  BRA `(.L_x_167) ;  /* 0xffffff9c00a07947 */ /* 0x000fea000383ffff */
.L_x_72:
[----:B------:R-:W-:-:S07]  /*9de0*/  MOV R3, UR18 ;  /* 0x0000001200037c02 */ /* 0x000fce0008000f00 */
.L_x_168:
[----:B-1----:R1:W2:Y:S02]  /*9df0*/  SYNCS.PHASECHK.TRANS64.TRYWAIT P0, [R3+URZ+0x1b0], R0 ;  /* 0x0001b000030075a7 */ /* 0x0022a400080011ff */
[----:B--2---:R-:W-:Y:S05]  /*9e00*/  @!P0 NANOSLEEP.SYNCS 0x989680 ;  /* 0x009896800000895d */ /* 0x004fea0003900000 */
[----:B------:R-:W2:Y:S02]  /*9e10*/  @!P0 SYNCS.PHASECHK.TRANS64 P0, [R3+URZ+0x1b0], R0 ;  /* 0x0001b000030085a7 */ /* 0x000ea400080010ff */
[----:B--2---:R-:W-:Y:S05]  /*9e20*/  @!P0 BRA `(.L_x_168) ;  /* 0xfffffffc00f08947 */ /* 0x004fea000383ffff */
[----:B------:R-:W-:Y:S05]  /*9e30*/  BRA `(.L_x_169) ;  /* 0xffffff9c00d47947 */ /* 0x000fea000383ffff */
.L_x_75:
[----:B------:R-:W-:Y:S07]  /*9e40*/  MOV R0, UR7 ;  /* 0x0000000700007c02 */ /* 0x000fee0008000f00 */
.L_x_170:
[----:B-1----:R1:W2:Y:S02]  /*9e50*/  SYNCS.PHASECHK.TRANS64.TRYWAIT P0, [R0+URZ], R3 ;  /* 0x00000003000075a7 */ /* 0x0022a400080011ff */
[----:B--2---:R-:W-:Y:S05]  /*9e60*/  @!P0 NANOSLEEP.SYNCS 0x989680 ;  /* 0x009896800000895d */ /* 0x004fea0003900000 */
[----:B------:R-:W2:Y:S02]  /*9e70*/  @!P0 SYNCS.PHASECHK.TRANS64 P0, [R0+URZ], R3 ;  /* 0x00000003000085a7 */ /* 0x000ea400080010ff */
[----:B--2---:R-:W-:Y:S05]  /*9e80*/  @!P0 BRA `(.L_x_170) ;  /* 0xfffffffc00f08947 */ /* 0x004fea000383ffff */
[----:B------:R-:W-:Y:S05]  /*9e90*/  BRA `(.L_x_74) ;  /* 0xffffffa000087947 */ /* 0x000fea000383ffff */
.L_x_78:
[----:B------:R-:W-:-:S07]  /*9ea0*/  MOV R0, UR4 ;  /* 0x0000000400007c02 */ /* 0x000fce0008000f00 */
.L_x_171:
[----:B--2---:R2:W4:Y:S02]  /*9eb0*/  SYNCS.PHASECHK.TRANS64.TRYWAIT P0, [R0+URZ], R3 ;  /* 0x00000003000075a7 */ /* 0x00452400080011ff */
[----:B----4-:R-:W-:Y:S05]  /*9ec0*/  @!P0 NANOSLEEP.SYNCS 0x989680 ;  /* 0x009896800000895d */ /* 0x010fea0003900000 */
[----:B------:R-:W4:Y:S02]  /*9ed0*/  @!P0 SYNCS.PHASECHK.TRANS64 P0, [R0+URZ], R3 ;  /* 0x00000003000085a7 */ /* 0x000f2400080010ff */
[----:B----4-:R-:W-:Y:S05]  /*9ee0*/  @!P0 BRA `(.L_x_171) ;  /* 0xfffffffc00f08947 */ /* 0x010fea000383ffff */
[----:B------:R-:W-:Y:S05]  /*9ef0*/  BRA `(.L_x_172) ;  /* 0xffffffa000a87947 */ /* 0x000fea000383ffff */
.L_x_79:
[----:B------:R-:W-:-:S07]  /*9f00*/  MOV R0, UR5 ;  /* 0x0000000500007c02 */ /* 0x000fce0008000f00 */
.L_x_173:
[----:B-1----:R1:W2:Y:S02]  /*9f10*/  SYNCS.PHASECHK.TRANS64.TRYWAIT P0, [R0+URZ], R3 ;  /* 0x00000003000075a7 */ /* 0x0022a400080011ff */
[----:B--2---:R-:W-:Y:S05]  /*9f20*/  @!P0 NANOSLEEP.SYNCS 0x989680 ;  /* 0x009896800000895d */ /* 0x004fea0003900000 */
[----:B------:R-:W2:Y:S02]  /*9f30*/  @!P0 SYNCS.PHASECHK.TRANS64 P0, [R0+URZ], R3 ;  /* 0x00000003000085a7 */ /* 0x000ea400080010ff */
[----:B--2---:R-:W-:Y:S05]  /*9f40*/  @!P0 BRA `(.L_x_173) ;  /* 0xfffffffc00f08947 */ /* 0x004fea000383ffff */
[----:B------:R-:W-:Y:S05]  /*9f50*/  BRA `(.L_x_174) ;  /* 0xffffffa000b47947 */ /* 0x000fea000383ffff */
.L_x_80:
[----:B------:R-:W-:-:S07]  /*9f60*/  MOV R0, UR5 ;  /* 0x0000000500007c02 */ /* 0x000fce0008000f00 */
.L_x_175:
[----:B-1----:R1:W2:Y:S02]  /*9f70*/  SYNCS.PHASECHK.TRANS64.TRYWAIT P0, [R0+URZ], R3 ;  /* 0x00000003000075a7 */ /* 0x0022a400080011ff */
[----:B--2---:R-:W-:Y:S05]  /*9f80*/  @!P0 NANOSLEEP.SYNCS 0x989680 ;  /* 0x009896800000895d */ /* 0x004fea0003900000 */
[----:B------:R-:W2:Y:S02]  /*9f90*/  @!P0 SYNCS.PHASECHK.TRANS64 P0, [R0+URZ], R3 ;  /* 0x00000003000085a7 */ /* 0x000ea400080010ff */
[----:B--2---:R-:W-:Y:S05]  /*9fa0*/  @!P0 BRA `(.L_x_175) ;  /* 0xfffffffc00f08947 */ /* 0x004fea000383ffff */
[----:B------:R-:W-:Y:S05]  /*9fb0*/  BRA `(.L_x_176) ;  /* 0xffffffa000c07947 */ /* 0x000fea000383ffff */
.L_x_81:
[----:B------:R-:W-:-:S07]  /*9fc0*/  MOV R0, UR4 ;  /* 0x0000000400007c02 */ /* 0x000fce0008000f00 */
.L_x_177:
[----:B-1----:R1:W2:Y:S02]  /*9fd0*/  SYNCS.PHASECHK.TRANS64.TRYWAIT P0, [R0+URZ], R3 ;  /* 0x00000003000075a7 */ /* 0x0022a400080011ff */
[----:B--2---:R-:W-:Y:S05]  /*9fe0*/  @!P0 NANOSLEEP.SYNCS 0x989680 ;  /* 0x009896800000895d */ /* 0x004fea0003900000 */
[----:B------:R-:W2:Y:S02]  /*9ff0*/  @!P0 SYNCS.PHASECHK.TRANS64 P0, [R0+URZ], R3 ;  /* 0x00000003000085a7 */ /* 0x000ea400080010ff */
[----:B--2---:R-:W-:Y:S05]  /*a000*/  @!P0 BRA `(.L_x_177) ;  /* 0xfffffffc00f08947 */ /* 0x004fea000383ffff */
[----:B------:R-:W-:Y:S05]  /*a010*/  BRA `(.L_x_178) ;  /* 0xffffffa000cc7947 */ /* 0x000fea000383ffff */
.L_x_86:
[----:B---3--:R3:W4:Y:S02]  /*a020*/  SYNCS.PHASECHK.TRANS64.TRYWAIT P0, [R3+URZ+0x170], R0 ;  /* 0x00017000030075a7 */ /* 0x00872400080011ff */
[----:B----4-:R-:W-:Y:S05]  /*a030*/  @!P0 NANOSLEEP.SYNCS 0x989680 ;  /* 0x009896800000895d */ /* 0x010fea0003900000 */
[----:B------:R-:W4:Y:S02]  /*a040*/  @!P0 SYNCS.PHASECHK.TRANS64 P0, [R3+URZ+0x170], R0 ;  /* 0x00017000030085a7 */ /* 0x000f2400080010ff */
[----:B----4-:R-:W-:Y:S05]  /*a050*/  @!P0 BRA `(.L_x_86) ;  /* 0xfffffffc00f08947 */ /* 0x010fea000383ffff */
[----:B------:R-:W-:Y:S05]  /*a060*/  BRA `(.L_x_179) ;  /* 0xffffffa400f07947 */ /* 0x000fea000383ffff */
.L_x_89:
[----:B------:R-:W-:Y:S07]  /*a070*/  MOV R0, UR21 ;  /* 0x0000001500007c02 */ /* 0x000fee0008000f00 */
.L_x_180:
[----:B-1----:R1:W3:Y:S02]  /*a080*/  SYNCS.PHASECHK.TRANS64.TRYWAIT P1, [R0+URZ+0x168], R3 ;  /* 0x00016803000075a7 */ /* 0x0022e400080211ff */
[----:B---3--:R-:W-:Y:S05]  /*a090*/  @!P1 NANOSLEEP.SYNCS 0x989680 ;  /* 0x009896800000995d */ /* 0x008fea0003900000 */
[----:B------:R-:W3:Y:S02]  /*a0a0*/  @!P1 SYNCS.PHASECHK.TRANS64 P1, [R0+URZ+0x168], R3 ;  /* 0x00016803000095a7 */ /* 0x000ee400080210ff */
[----:B---3--:R-:W-:Y:S05]  /*a0b0*/  @!P1 BRA `(.L_x_180) ;  /* 0xfffffffc00f09947 */ /* 0x008fea000383ffff */
[----:B------:R-:W-:Y:S05]  /*a0c0*/  BRA `(.L_x_88) ;  /* 0xffffffac00647947 */ /* 0x000fea000383ffff */
.L_x_92:
[----:B-1----:R-:W-:Y:S07]  /*a0d0*/  MOV R3, UR21 ;  /* 0x0000001500037c02 */ /* 0x002fee0008000f00 */
.L_x_181:
[----:B-1----:R1:W3:Y:S02]  /*a0e0*/  SYNCS.PHASECHK.TRANS64.TRYWAIT P0, [R3+URZ+0x158], R2 ;  /* 0x00015802030075a7 */ /* 0x0022e400080011ff */
[----:B---3--:R-:W-:Y:S05]  /*a0f0*/  @!P0 NANOSLEEP.SYNCS 0x989680 ;  /* 0x009896800000895d */ /* 0x008fea0003900000 */
[----:B------:R-:W3:Y:S02]  /*a100*/  @!P0 SYNCS.PHASECHK.TRANS64 P0, [R3+URZ+0x158], R2 ;  /* 0x00015802030085a7 */ /* 0x000ee400080010ff */
[----:B---3--:R-:W-:Y:S05]  /*a110*/  @!P0 BRA `(.L_x_181) ;  /* 0xfffffffc00f08947 */ /* 0x008fea000383ffff */
[----:B------:R-:W-:Y:S05]  /*a120*/  BRA `(.L_x_182) ;  /* 0xffffffac00b87947 */ /* 0x000fea000383ffff */
.L_x_95:
[----:B------:R-:W-:Y:S07]  /*a130*/  MOV R0, UR4 ;  /* 0x0000000400007c02 */ /* 0x000fee0008000f00 */
.L_x_183:
[----:B--2---:R2:W3:Y:S02]  /*a140*/  SYNCS.PHASECHK.TRANS64.TRYWAIT P0, [R0+URZ+0x170], R3 ;  /* 0x00017003000075a7 */ /* 0x0044e400080011ff */
[----:B---3--:R-:W-:Y:S05]  /*a150*/  @!P0 NANOSLEEP.SYNCS 0x989680 ;  /* 0x009896800000895d */ /* 0x008fea0003900000 */
[----:B------:R-:W3:Y:S02]  /*a160*/  @!P0 SYNCS.PHASECHK.TRANS64 P0, [R0+URZ+0x170], R3 ;  /* 0x00017003000085a7 */ /* 0x000ee400080010ff */
[----:B---3--:R-:W-:Y:S05]  /*a170*/  @!P0 BRA `(.L_x_183) ;  /* 0xfffffffc00f08947 */ /* 0x008fea000383ffff */
[----:B------:R-:W-:Y:S05]  /*a180*/  BRA `(.L_x_184) ;  /* 0xffffffb400207947 */ /* 0x000fea000383ffff */
.L_x_105:
[----:B-1----:R-:W-:Y:S04]  /*a190*/  MOV R0, UR45 ;  /* 0x0000002d00007c02 */ /* 0x002fe80008000f00 */
[----:B------:R1:W2:Y:S03]  /*a1a0*/  SYNCS.PHASECHK.TRANS64.TRYWAIT P1, [R0+URZ+0x150], R3 ;  /* 0x00015003000075a7 */ /* 0x0002a600080211ff */
[----:B--2---:R-:W-:Y:S05]  /*a1b0*/  @!P1 NANOSLEEP.SYNCS 0x989680 ;  /* 0x009896800000995d */ /* 0x004fea0003900000 */
[----:B------:R-:W2:Y:S02]  /*a1c0*/  @!P1 SYNCS.PHASECHK.TRANS64 P1, [R0+URZ+0x150], R3 ;  /* 0x00015003000095a7 */ /* 0x000ea400080210ff */
[----:B--2---:R-:W-:Y:S05]  /*a1d0*/  @!P1 BRA `(.L_x_105) ;  /* 0xfffffffc00ec9947 */ /* 0x004fea000383ffff */
[----:B------:R-:W-:Y:S05]  /*a1e0*/  BRA `(.L_x_104) ;  /* 0xffffffc000dc7947 */ /* 0x000fea000383ffff */
.L_x_107:
[----:B------:R1:W1:Y:S02]  /*a1f0*/  SYNCS.PHASECHK.TRANS64.TRYWAIT P0, [R22+URZ+0x190], R5 ;  /* 0x00019005160075a7 */ /* 0x00026400080011ff */
[----:B-1----:R-:W-:Y:S05]  /*a200*/  @!P0 NANOSLEEP.SYNCS 0x989680 ;  /* 0x009896800000895d */ /* 0x002fea0003900000 */
[----:B------:R-:W1:Y:S02]  /*a210*/  @!P0 SYNCS.PHASECHK.TRANS64 P0, [R22+URZ+0x190], R5 ;  /* 0x00019005160085a7 */ /* 0x000e6400080010ff */
[----:B-1----:R-:W-:Y:S05]  /*a220*/  @!P0 BRA `(.L_x_107) ;  /* 0xfffffffc00f08947 */ /* 0x002fea000383ffff */
[----:B------:R-:W-:Y:S05]  /*a230*/  BRA `(.L_x_106) ;  /* 0xffffffc400207947 */ /* 0x000fea000383ffff */
        .weak           $__internal_0_$__cuda_sm10x_tcgen05_guardrail_trap_col_being_dealloced_not_returned_by_alloc
        .type           $__internal_0_$__cuda_sm10x_tcgen05_guardrail_trap_col_being_dealloced_not_returned_by_alloc,@function
        .size           $__internal_0_$__cuda_sm10x_tcgen05_guardrail_trap_col_being_dealloced_not_returned_by_alloc,($__internal_1_$__cuda_sm10x_tcgen05_guardrail_trap_phase_invalid_during_alloc - $__internal_0_$__cuda_sm10x_tcgen05_guardrail_trap_col_being_dealloced_not_returned_by_alloc)
$__internal_0_$__cuda_sm10x_tcgen05_guardrail_trap_col_being_dealloced_not_returned_by_alloc:
[----:B------:R-:W-:Y:S05]  /*a240*/  BPT.TRAP 0x1 ;  /* 0x000000040000795c */ /* 0x000fea0000300000 */
[----:B------:R-:W-:-:S04]  /*a250*/  HFMA2 R3, -RZ, RZ, 0, 0 ;  /* 0x00000000ff037431 */ /* 0x000fc800000001ff */
[----:B------:R-:W-:Y:S05]  /*a260*/  RET.REL.NODEC R2 `(_ZN7cutlass13device_kernelINS_4gemm6kernel13GemmUniversalIN4cute5tupleIJiiiiEEENS1_10collective13CollectiveMmaINS1_35MainloopSm100TmaUmmaWarpSpecializedILi21ELi2ELi4ENS5_IJNS4_1CILi1EEESB_SB_EEEEENS5_IJNSA_ILi64EEENSA_ILi224EEENSA_ILi32EEEEEENS_12float_e4m3_tENS5_IJlSB_lEEESI_SJ_NS4_8TiledMMAINS4_8MMA_AtomIJNS4_10MMA_TraitsINS4_19SM100_MMA_F8F6F4_SSEJSI_SI_fSE_SF_NS4_17integral_constantINS4_4UMMA5MajorELSQ_0EEESR_NSO_INSP_7ScaleInELSS_0EEEST_EEEEEENS4_6LayoutISC_NS5_IJNSA_ILi0EEESX_SX_EEEEENS5_IJNS4_10UnderscoreES10_S10_EEEEENS4_13SM90_TMA_LOADENS4_14ComposedLayoutINS4_7SwizzleILi1ELi4ELi3EEENS4_18smem_ptr_flag_bitsILi8EEENSW_INS5_IJNSA_ILi8EEESG_EEENS5_IJSG_SB_EEEEEEEvNS4_8identityES13_S1D_vS1E_EENS_8epilogue10collective18CollectiveEpilogueINS1G_23Sm100TmaWarpSpecializedILi1ELi1ELi112ELb0ELb0EEEJSH_NS5_IJNSW_ISE_SB_EENSW_ISF_SB_EEEEESI_SJ_SI_SJ_NS1G_6fusion15FusionCallbacksIS1K_NS1O_17LinearCombinationISI_fSI_fLNS_15FloatRoundStyleE2EEESH_S1N_JEEENS4_5SM1004TMEM4LOAD26SM100_TMEM_LOAD_16dp32b16xES13_S1D_NS4_39AutoVectorizingCopyWithAssumedAlignmentILi128EEENS4_14SM90_TMA_STOREES1D_S1Z_S1Z_EEEvvEEEEvNT_6ParamsE) ;  /* 0xffffff5c02647950 */ /* 0x000fea0003c3ffff */
        .weak           $__internal_1_$__cuda_sm10x_tcgen05_guardrail_trap_phase_invalid_during_alloc
        .type           $__internal_1_$__cuda_sm10x_tcgen05_guardrail_trap_phase_invalid_during_alloc,@function
        .size           $__internal_1_$__cuda_sm10x_tcgen05_guardrail_trap_phase_invalid_during_alloc,($__internal_2_$__cuda_sm10x_tcgen05_guardrail_trap_unallocated_columns_being_dealloced - $__internal_1_$__cuda_sm10x_tcgen05_guardrail_trap_phase_invalid_during_alloc)
$__internal_1_$__cuda_sm10x_tcgen05_guardrail_trap_phase_invalid_during_alloc:
[----:B------:R-:W-:Y:S05]  /*a270*/  BPT.TRAP 0x1 ;  /* 0x000000040000795c */ /* 0x000fea0000300000 */
[----:B------:R-:W-:-:S04]  /*a280*/  MOV R3, 0x0 ;  /* 0x0000000000037802 */ /* 0x000fc80000000f00 */
[----:B------:R-:W-:Y:S05]  /*a290*/  RET.REL.NODEC R2 `(_ZN7cutlass13device_kernelINS_4gemm6kernel13GemmUniversalIN4cute5tupleIJiiiiEEENS1_10collective13CollectiveMmaINS1_35MainloopSm100TmaUmmaWarpSpecializedILi21ELi2ELi4ENS5_IJNS4_1CILi1EEESB_SB_EEEEENS5_IJNSA_ILi64EEENSA_ILi224EEENSA_ILi32EEEEEENS_12float_e4m3_tENS5_IJlSB_lEEESI_SJ_NS4_8TiledMMAINS4_8MMA_AtomIJNS4_10MMA_TraitsINS4_19SM100_MMA_F8F6F4_SSEJSI_SI_fSE_SF_NS4_17integral_constantINS4_4UMMA5MajorELSQ_0EEESR_NSO_INSP_7ScaleInELSS_0EEEST_EEEEEENS4_6LayoutISC_NS5_IJNSA_ILi0EEESX_SX_EEEEENS5_IJNS4_10UnderscoreES10_S10_EEEEENS4_13SM90_TMA_LOADENS4_14ComposedLayoutINS4_7SwizzleILi1ELi4ELi3EEENS4_18smem_ptr_flag_bitsILi8EEENSW_INS5_IJNSA_ILi8EEESG_EEENS5_IJSG_SB_EEEEEEEvNS4_8identityES13_S1D_vS1E_EENS_8epilogue10collective18CollectiveEpilogueINS1G_23Sm100TmaWarpSpecializedILi1ELi1ELi112ELb0ELb0EEEJSH_NS5_IJNSW_ISE_SB_EENSW_ISF_SB_EEEEESI_SJ_SI_SJ_NS1G_6fusion15FusionCallbacksIS1K_NS1O_17LinearCombinationISI_fSI_fLNS_15FloatRoundStyleE2EEESH_S1N_JEEENS4_5SM1004TMEM4LOAD26SM100_TMEM_LOAD_16dp32b16xES13_S1D_NS4_39AutoVectorizingCopyWithAssumedAlignmentILi128EEENS4_14SM90_TMA_STOREES1D_S1Z_S1Z_EEEvvEEEEvNT_6ParamsE) ;  /* 0xffffff5c02587950 */ /* 0x000fea0003c3ffff */
        .weak           $__internal_2_$__cuda_sm10x_tcgen05_guardrail_trap_unallocated_columns_being_dealloced
        .type           $__internal_2_$__cuda_sm10x_tcgen05_guardrail_trap_unallocated_columns_being_dealloced,@function
        .size           $__internal_2_$__cuda_sm10x_tcgen05_guardrail_trap_unallocated_columns_being_dealloced,(.L_x_186 - $__internal_2_$__cuda_sm10x_tcgen05_guardrail_trap_unallocated_columns_being_dealloced)
$__internal_2_$__cuda_sm10x_tcgen05_guardrail_trap_unallocated_columns_being_dealloced:
[----:B------:R-:W-:Y:S05]  /*a2a0*/  BPT.TRAP 0x1 ;  /* 0x000000040000795c */ /* 0x000fea0000300000 */
[----:B------:R-:W-:-:S04]  /*a2b0*/  HFMA2 R3, -RZ, RZ, 0, 0 ;  /* 0x00000000ff037431 */ /* 0x000fc800000001ff */
[----:B------:R-:W-:Y:S05]  /*a2c0*/  RET.REL.NODEC R2 `(_ZN7cutlass13device_kernelINS_4gemm6kernel13GemmUniversalIN4cute5tupleIJiiiiEEENS1_10collective13CollectiveMmaINS1_35MainloopSm100TmaUmmaWarpSpecializedILi21ELi2ELi4ENS5_IJNS4_1CILi1EEESB_SB_EEEEENS5_IJNSA_ILi64EEENSA_ILi224EEENSA_ILi32EEEEEENS_12float_e4m3_tENS5_IJlSB_lEEESI_SJ_NS4_8TiledMMAINS4_8MMA_AtomIJNS4_10MMA_TraitsINS4_19SM100_MMA_F8F6F4_SSEJSI_SI_fSE_SF_NS4_17integral_constantINS4_4UMMA5MajorELSQ_0EEESR_NSO_INSP_7ScaleInELSS_0EEEST_EEEEEENS4_6LayoutISC_NS5_IJNSA_ILi0EEESX_SX_EEEEENS5_IJNS4_10UnderscoreES10_S10_EEEEENS4_13SM90_TMA_LOADENS4_14ComposedLayoutINS4_7SwizzleILi1ELi4ELi3EEENS4_18smem_ptr_flag_bitsILi8EEENSW_INS5_IJNSA_ILi8EEESG_EEENS5_IJSG_SB_EEEEEEEvNS4_8identityES13_S1D_vS1E_EENS_8epilogue10collective18CollectiveEpilogueINS1G_23Sm100TmaWarpSpecializedILi1ELi1ELi112ELb0ELb0EEEJSH_NS5_IJNSW_ISE_SB_EENSW_ISF_SB_EEEEESI_SJ_SI_SJ_NS1G_6fusion15FusionCallbacksIS1K_NS1O_17LinearCombinationISI_fSI_fLNS_15FloatRoundStyleE2EEESH_S1N_JEEENS4_5SM1004TMEM4LOAD26SM100_TMEM_LOAD_16dp32b16xES13_S1D_NS4_39AutoVectorizingCopyWithAssumedAlignmentILi128EEENS4_14SM90_TMA_STOREES1D_S1Z_S1Z_EEEvvEEEEvNT_6ParamsE) ;  /* 0xffffff5c024c7950 */ /* 0x000fea0003c3ffff */
.L_x_185:
[----:B------:R-:W-:-:S00]  /*a2d0*/  BRA `(.L_x_185) ;  /* 0xfffffffc00fc7947 */ /* 0x000fc0000383ffff */
[----:B------:R-:W-:-:S00]  /*a2e0*/  NOP ;  /* 0x0000000000007918 */ /* 0x000fc00000000000 */
        /* <DEDUP_REMOVED lines=9> */
.L_x_186:


//--------------------- .nv.global.init           --------------------------
	.section	.nv.global.init,"aw",@progbits
.nv.global.init:
	.type		$str$27,@object
	.size		$str$27,($str$28 - $str$27)
$str$27:
        /*0000*/ 	.byte	0x28, 0x61, 0x64, 0x64, 0x72, 0x65, 0x73, 0x73, 0x20, 0x26, 0x20, 0x6d, 0x61, 0x73, 0x6b, 0x29
        /*0010*/ 	.byte	0x20, 0x3d, 0x3d, 0x20, 0x30, 0x00
	.type		$str$28,@object
	.size		$str$28,($str$26 - $str$28)
$str$28:
        /*0016*/ 	.byte	0x2f, 0x74, 0x6d, 0x70, 0x2f, 0x63, 0x75, 0x74, 0x6c, 0x61, 0x73, 0x73, 0x5f, 0x73, 0x77, 0x65
        /*0026*/ 	.byte	0x65, 0x70, 0x5f, 0x73, 0x72, 0x63, 0x2f, 0x69, 0x6e, 0x63, 0x6c, 0x75, 0x64, 0x65, 0x2f, 0x63
        /*0036*/ 	.byte	0x75, 0x74, 0x65, 0x2f, 0x70, 0x6f, 0x69, 0x6e, 0x74, 0x65, 0x72, 0x5f, 0x66, 0x6c, 0x61, 0x67
        /*0046*/ 	.byte	0x67, 0x65, 0x64, 0x2e, 0x68, 0x70, 0x70, 0x00
	.type		$str$26,@object
	.size		$str$26,($str$25 - $str$26)
$str$26:
        /*004e*/ 	.byte	0x2f, 0x74, 0x6d, 0x70, 0x2f, 0x63, 0x75, 0x74, 0x6c, 0x61, 0x73, 0x73, 0x5f, 0x73, 0x77, 0x65
        /*005e*/ 	.byte	0x65, 0x70, 0x5f, 0x73, 0x72, 0x63, 0x2f, 0x69, 0x6e, 0x63, 0x6c, 0x75, 0x64, 0x65, 0x2f, 0x63
        /*006e*/ 	.byte	0x75, 0x74, 0x65, 0x2f, 0x61, 0x74, 0x6f, 0x6d, 0x2f, 0x63, 0x6f, 0x70, 0x79, 0x5f, 0x74, 0x72
        /*007e*/ 	.byte	0x61, 0x69, 0x74, 0x73, 0x5f, 0x73, 0x6d, 0x31, 0x30, 0x30, 0x2e, 0x68, 0x70, 0x70, 0x00
	.type		$str$25,@object
	.size		$str$25,(__unnamed_1 - $str$25)
$str$25:
        /*008d*/ 	.byte	0x28, 0x28, 0x75, 0x69, 0x6e, 0x74, 0x33, 0x32, 0x5f, 0x74, 0x28, 0x74, 0x68, 0x72, 0x65, 0x61
        /*009d*/ 	.byte	0x64, 0x49, 0x64, 0x78, 0x2e, 0x78, 0x29, 0x20, 0x2f, 0x20, 0x33, 0x32, 0x29, 0x20, 0x25, 0x20
        /*00ad*/ 	.byte	0x34, 0x29, 0x20, 0x3d, 0x3d, 0x20, 0x28, 0x28, 0x28, 0x74, 0x6d, 0x65, 0x6d, 0x5f, 0x61, 0x64
        /*00bd*/ 	.byte	0x64, 0x72, 0x20, 0x3e, 0x3e, 0x20, 0x31, 0x36, 0x29, 0x20, 0x2f, 0x20, 0x33, 0x32, 0x29, 0x20
        /*00cd*/ 	.byte	0x25, 0x20, 0x34, 0x29, 0x00
	.type		__unnamed_1,@object
	.size		__unnamed_1,(__unnamed_2 - __unnamed_1)
__unnamed_1:
        /*00d2*/ 	.byte	0x61, 0x75, 0x74, 0x6f, 0x20, 0x63, 0x75, 0x74, 0x65, 0x3a, 0x3a, 0x61, 0x73, 0x5f, 0x70, 0x6f
        /* <DEDUP_REMOVED lines=24> */
        /*0262*/ 	.byte	0x3a, 0x3a, 0x43, 0x3c, 0x31, 0x34, 0x33, 0x33, 0x36, 0x3e, 0x3e, 0x3e, 0x3e, 0x5d, 0x00
	.type		__unnamed_2,@object
	.size		__unnamed_2,(.L_2 - __unnamed_2)
__unnamed_2:
        /* <DEDUP_REMOVED lines=37> */
        /*04c1*/ 	.byte	0x3a, 0x43, 0x3c, 0x30, 0x3e, 0x3e, 0x3e, 0x3e, 0x5d, 0x00
.L_2:


//--------------------- .nv.shared._ZN7cutlass13device_kernelINS_4gemm6kernel13GemmUniversalIN4cute5tupleIJiiiiEEENS1_10collective13CollectiveMmaINS1_35MainloopSm100TmaUmmaWarpSpecializedILi21ELi2ELi4ENS5_IJNS4_1CILi1EEESB_SB_EEEEENS5_IJNSA_ILi64EEENSA_ILi224EEENSA_ILi32EEEEEENS_12float_e4m3_tENS5_IJlSB_lEEESI_SJ_NS4_8TiledMMAINS4_8MMA_AtomIJNS4_10MMA_TraitsINS4_19SM100_MMA_F8F6F4_SSEJSI_SI_fSE_SF_NS4_17integral_constantINS4_4UMMA5MajorELSQ_0EEESR_NSO_INSP_7ScaleInELSS_0EEEST_EEEEEENS4_6LayoutISC_NS5_IJNSA_ILi0EEESX_SX_EEEEENS5_IJNS4_10UnderscoreES10_S10_EEEEENS4_13SM90_TMA_LOADENS4_14ComposedLayoutINS4_7SwizzleILi1ELi4ELi3EEENS4_18smem_ptr_flag_bitsILi8EEENSW_INS5_IJNSA_ILi8EEESG_EEENS5_IJSG_SB_EEEEEEEvNS4_8identityES13_S1D_vS1E_EENS_8epilogue10collective18CollectiveEpilogueINS1G_23Sm100TmaWarpSpecializedILi1ELi1ELi112ELb0ELb0EEEJSH_NS5_IJNSW_ISE_SB_EENSW_ISF_SB_EEEEESI_SJ_SI_SJ_NS1G_6fusion15FusionCallbacksIS1K_NS1O_17LinearCombinationISI_fSI_fLNS_15FloatRoundStyleE2EEESH_S1N_JEEENS4_5SM1004TMEM4LOAD26SM100_TMEM_LOAD_16dp32b16xES13_S1D_NS4_39AutoVectorizingCopyWithAssumedAlignmentILi128EEENS4_14SM90_TMA_STOREES1D_S1Z_S1Z_EEEvvEEEEvNT_6ParamsE --------------------------
	.section	.nv.shared._ZN7cutlass13device_kernelINS_4gemm6kernel13GemmUniversalIN4cute5tupleIJiiiiEEENS1_10collective13CollectiveMmaINS1_35MainloopSm100TmaUmmaWarpSpecializedILi21ELi2ELi4ENS5_IJNS4_1CILi1EEESB_SB_EEEEENS5_IJNSA_ILi64EEENSA_ILi224EEENSA_ILi32EEEEEENS_12float_e4m3_tENS5_IJlSB_lEEESI_SJ_NS4_8TiledMMAINS4_8MMA_AtomIJNS4_10MMA_TraitsINS4_19SM100_MMA_F8F6F4_SSEJSI_SI_fSE_SF_NS4_17integral_constantINS4_4UMMA5MajorELSQ_0EEESR_NSO_INSP_7ScaleInELSS_0EEEST_EEEEEENS4_6LayoutISC_NS5_IJNSA_ILi0EEESX_SX_EEEEENS5_IJNS4_10UnderscoreES10_S10_EEEEENS4_13SM90_TMA_LOADENS4_14ComposedLayoutINS4_7SwizzleILi1ELi4ELi3EEENS4_18smem_ptr_flag_bitsILi8EEENSW_INS5_IJNSA_ILi8EEESG_EEENS5_IJSG_SB_EEEEEEEvNS4_8identityES13_S1D_vS1E_EENS_8epilogue10collective18CollectiveEpilogueINS1G_23Sm100TmaWarpSpecializedILi1ELi1ELi112ELb0ELb0EEEJSH_NS5_IJNSW_ISE_SB_EENSW_ISF_SB_EEEEESI_SJ_SI_SJ_NS1G_6fusion15FusionCallbacksIS1K_NS1O_17LinearCombinationISI_fSI_fLNS_15FloatRoundStyleE2EEESH_S1N_JEEENS4_5SM1004TMEM4LOAD26SM100_TMEM_LOAD_16dp32b16xES13_S1D_NS4_39AutoVectorizingCopyWithAssumedAlignmentILi128EEENS4_14SM90_TMA_STOREES1D_S1Z_S1Z_EEEvvEEEEvNT_6ParamsE,"aw",@nobits
	.sectionflags	@""
	.align	16
	.zero		1024


//--------------------- .nv.shared.reserved.0     --------------------------
	.section	.nv.shared.reserved.0,"aw",@nobits
	.weak		__nv_reservedSMEM_offset_0_alias
	.size		__nv_reservedSMEM_offset_0_alias, 0, 64
	.other		__nv_reservedSMEM_offset_0_alias,@"STO_CUDA_RESERVED_SHARED STV_DEFAULT"
__nv_reservedSMEM_offset_0_alias:
	.zero		0
.nv.shared.reserved.0:
	.zero		64
	.weak		__nv_reservedSMEM_tcgen05_partition
	.type		__nv_reservedSMEM_tcgen05_partition,@object
	.size		__nv_reservedSMEM_tcgen05_partition,(.L_0 - __nv_reservedSMEM_tcgen05_partition)
__nv_reservedSMEM_tcgen05_partition:
	.zero		32
.L_0:


//--------------------- .nv.global                --------------------------
	.section	.nv.global,"aw",@nobits
.nv.global:
	.type		_ZN40_INTERNAL_95d6fca5_4_k_cu_9d5b0912_219254cute1_E,@object
	.size		_ZN40_INTERNAL_95d6fca5_4_k_cu_9d5b0912_219254cute1_E,(_ZN40_INTERNAL_95d6fca5_4_k_cu_9d5b0912_219254cuda3std3__45__cpo6cbeginE - _ZN40_INTERNAL_95d6fca5_4_k_cu_9d5b0912_219254cute1_E)
_ZN40_INTERNAL_95d6fca5_4_k_cu_9d5b0912_219254cute1_E:
	.zero		1
	.type		_ZN40_INTERNAL_95d6fca5_4_k_cu_9d5b0912_219254cuda3std3__45__cpo6cbeginE,@object
	.size		_ZN40_INTERNAL_95d6fca5_4_k_cu_9d5b0912_219254cuda3std3__45__cpo6cbeginE,(_ZN40_INTERNAL_95d6fca5_4_k_cu_9d5b0912_219254cuda3std3__48in_placeE - _ZN40_INTERNAL_95d6fca5_4_k_cu_9d5b0912_219254cuda3std3__45__cpo6cbeginE)
_ZN40_INTERNAL_95d6fca5_4_k_cu_9d5b0912_219254cuda3std3__45__cpo6cbeginE:
	.zero		1
	.type		_ZN40_INTERNAL_95d6fca5_4_k_cu_9d5b0912_219254cuda3std3__48in_placeE,@object
	.size		_ZN40_INTERNAL_95d6fca5_4_k_cu_9d5b0912_219254cuda3std3__48in_placeE,(_ZN40_INTERNAL_95d6fca5_4_k_cu_9d5b0912_219254cuda3std6ranges3__45__cpo9iter_moveE - _ZN40_INTERNAL_95d6fca5_4_k_cu_9d5b0912_219254cuda3std3__48in_placeE)
_ZN40_INTERNAL_95d6fca5_4_k_cu_9d5b0912_219254cuda3std3__48in_placeE:
	.zero		1
	.type		_ZN40_INTERNAL_95d6fca5_4_k_cu_9d5b0912_219254cuda3std6ranges3__45__cpo9iter_moveE,@object
	.size		_ZN40_INTERNAL_95d6fca5_4_k_cu_9d5b0912_219254cuda3std6ranges3__45__cpo9iter_moveE,(_ZN40_INTERNAL_95d6fca5_4_k_cu_9d5b0912_219254cuda3std3__45__cpo5beginE - _ZN40_INTERNAL_95d6fca5_4_k_cu_9d5b0912_219254cuda3std6ranges3__45__cpo9iter_moveE)
_ZN40_INTERNAL_95d6fca5_4_k_cu_9d5b0912_219254cuda3std6ranges3__45__cpo9iter_moveE:
	.zero		1
	.type		_ZN40_INTERNAL_95d6fca5_4_k_cu_9d5b0912_219254cuda3std3__45__cpo5beginE,@object
	.size		_ZN40_INTERNAL_95d6fca5_4_k_cu_9d5b0912_219254cuda3std3__45__cpo5beginE,(_ZN40_INTERNAL_95d6fca5_4_k_cu_9d5b0912_219254cuda3std3__442_GLOBAL__N__95d6fca5_4_k_cu_9d5b0912_219256ignoreE - _ZN40_INTERNAL_95d6fca5_4_k_cu_9d5b0912_219254cuda3std3__45__cpo5beginE)
_ZN40_INTERNAL_95d6fca5_4_k_cu_9d5b0912_219254cuda3std3__45__cpo5beginE:
	.zero		1
	.type		_ZN40_INTERNAL_95d6fca5_4_k_cu_9d5b0912_219254cuda3std3__442_GLOBAL__N__95d6fca5_4_k_cu_9d5b0912_219256ignoreE,@object
	.size		_ZN40_INTERNAL_95d6fca5_4_k_cu_9d5b0912_219254cuda3std3__442_GLOBAL__N__95d6fca5_4_k_cu_9d5b0912_219256ignoreE,(_ZN40_INTERNAL_95d6fca5_4_k_cu_9d5b0912_219254cute7productE - _ZN40_INTERNAL_95d6fca5_4_k_cu_9d5b0912_219254cuda3std3__442_GLOBAL__N__95d6fca5_4_k_cu_9d5b0912_219256ignoreE)
_ZN40_INTERNAL_95d6fca5_4_k_cu_9d5b0912_219254cuda3std3__442_GLOBAL__N__95d6fca5_4_k_cu_9d5b0912_219256ignoreE:
	.zero		1
	.type		_ZN40_INTERNAL_95d6fca5_4_k_cu_9d5b0912_219254cute7productE,@object
	.size		_ZN40_INTERNAL_95d6fca5_4_k_cu_9d5b0912_219254cute7productE,(_ZN40_INTERNAL_95d6fca5_4_k_cu_9d5b0912_219254cuda3std3__45__cpo3endE - _ZN40_INTERNAL_95d6fca5_4_k_cu_9d5b0912_219254cute7productE)
_ZN40_INTERNAL_95d6fca5_4_k_cu_9d5b0912_219254cute7productE:
	.zero		1
	.type		_ZN40_INTERNAL_95d6fca5_4_k_cu_9d5b0912_219254cuda3std3__45__cpo3endE,@object
	.size		_ZN40_INTERNAL_95d6fca5_4_k_cu_9d5b0912_219254cuda3std3__45__cpo3endE,(_ZN40_INTERNAL_95d6fca5_4_k_cu_9d5b0912_219254cuda3std3__419piecewise_constructE - _ZN40_INTERNAL_95d6fca5_4_k_cu_9d5b0912_219254cuda3std3__45__cpo3endE)
_ZN40_INTERNAL_95d6fca5_4_k_cu_9d5b0912_219254cuda3std3__45__cpo3endE:
	.zero		1
	.type		_ZN40_INTERNAL_95d6fca5_4_k_cu_9d5b0912_219254cuda3std3__419piecewise_constructE,@object
	.size		_ZN40_INTERNAL_95d6fca5_4_k_cu_9d5b0912_219254cuda3std3__419piecewise_constructE,(_ZN40_INTERNAL_95d6fca5_4_k_cu_9d5b0912_219254cuda3std3__45__cpo4cendE - _ZN40_INTERNAL_95d6fca5_4_k_cu_9d5b0912_219254cuda3std3__419piecewise_constructE)
_ZN40_INTERNAL_95d6fca5_4_k_cu_9d5b0912_219254cuda3std3__419piecewise_constructE:
	.zero		1
	.type		_ZN40_INTERNAL_95d6fca5_4_k_cu_9d5b0912_219254cuda3std3__45__cpo4cendE,@object
	.size		_ZN40_INTERNAL_95d6fca5_4_k_cu_9d5b0912_219254cuda3std3__45__cpo4cendE,(_ZN40_INTERNAL_95d6fca5_4_k_cu_9d5b0912_219254cuda3std6ranges3__45__cpo4swapE - _ZN40_INTERNAL_95d6fca5_4_k_cu_9d5b0912_219254cuda3std3__45__cpo4cendE)
_ZN40_INTERNAL_95d6fca5_4_k_cu_9d5b0912_219254cuda3std3__45__cpo4cendE:
	.zero		1
	.type		_ZN40_INTERNAL_95d6fca5_4_k_cu_9d5b0912_219254cuda3std6ranges3__45__cpo4swapE,@object
	.size		_ZN40_INTERNAL_95d6fca5_4_k_cu_9d5b0912_219254cuda3std6ranges3__45__cpo4swapE,(.L_10 - _ZN40_INTERNAL_95d6fca5_4_k_cu_9d5b0912_219254cuda3std6ranges3__45__cpo4swapE)
_ZN40_INTERNAL_95d6fca5_4_k_cu_9d5b0912_219254cuda3std6ranges3__45__cpo4swapE:
	.zero		1
.L_10:


//--------------------- .nv.constant0._ZN7cutlass13device_kernelINS_4gemm6kernel13GemmUniversalIN4cute5tupleIJiiiiEEENS1_10collective13CollectiveMmaINS1_35MainloopSm100TmaUmmaWarpSpecializedILi21ELi2ELi4ENS5_IJNS4_1CILi1EEESB_SB_EEEEENS5_IJNSA_ILi64EEENSA_ILi224EEENSA_ILi32EEEEEENS_12float_e4m3_tENS5_IJlSB_lEEESI_SJ_NS4_8TiledMMAINS4_8MMA_AtomIJNS4_10MMA_TraitsINS4_19SM100_MMA_F8F6F4_SSEJSI_SI_fSE_SF_NS4_17integral_constantINS4_4UMMA5MajorELSQ_0EEESR_NSO_INSP_7ScaleInELSS_0EEEST_EEEEEENS4_6LayoutISC_NS5_IJNSA_ILi0EEESX_SX_EEEEENS5_IJNS4_10UnderscoreES10_S10_EEEEENS4_13SM90_TMA_LOADENS4_14ComposedLayoutINS4_7SwizzleILi1ELi4ELi3EEENS4_18smem_ptr_flag_bitsILi8EEENSW_INS5_IJNSA_ILi8EEESG_EEENS5_IJSG_SB_EEEEEEEvNS4_8identityES13_S1D_vS1E_EENS_8epilogue10collective18CollectiveEpilogueINS1G_23Sm100TmaWarpSpecializedILi1ELi1ELi112ELb0ELb0EEEJSH_NS5_IJNSW_ISE_SB_EENSW_ISF_SB_EEEEESI_SJ_SI_SJ_NS1G_6fusion15FusionCallbacksIS1K_NS1O_17LinearCombinationISI_fSI_fLNS_15FloatRoundStyleE2EEESH_S1N_JEEENS4_5SM1004TMEM4LOAD26SM100_TMEM_LOAD_16dp32b16xES13_S1D_NS4_39AutoVectorizingCopyWithAssumedAlignmentILi128EEENS4_14SM90_TMA_STOREES1D_S1Z_S1Z_EEEvvEEEEvNT_6ParamsE --------------------------
	.section	.nv.constant0._ZN7cutlass13device_kernelINS_4gemm6kernel13GemmUniversalIN4cute5tupleIJiiiiEEENS1_10collective13CollectiveMmaINS1_35MainloopSm100TmaUmmaWarpSpecializedILi21ELi2ELi4ENS5_IJNS4_1CILi1EEESB_SB_EEEEENS5_IJNSA_ILi64EEENSA_ILi224EEENSA_ILi32EEEEEENS_12float_e4m3_tENS5_IJlSB_lEEESI_SJ_NS4_8TiledMMAINS4_8MMA_AtomIJNS4_10MMA_TraitsINS4_19SM100_MMA_F8F6F4_SSEJSI_SI_fSE_SF_NS4_17integral_constantINS4_4UMMA5MajorELSQ_0EEESR_NSO_INSP_7ScaleInELSS_0EEEST_EEEEEENS4_6LayoutISC_NS5_IJNSA_ILi0EEESX_SX_EEEEENS5_IJNS4_10UnderscoreES10_S10_EEEEENS4_13SM90_TMA_LOADENS4_14ComposedLayoutINS4_7SwizzleILi1ELi4ELi3EEENS4_18smem_ptr_flag_bitsILi8EEENSW_INS5_IJNSA_ILi8EEESG_EEENS5_IJSG_SB_EEEEEEEvNS4_8identityES13_S1D_vS1E_EENS_8epilogue10collective18CollectiveEpilogueINS1G_23Sm100TmaWarpSpecializedILi1ELi1ELi112ELb0ELb0EEEJSH_NS5_IJNSW_ISE_SB_EENSW_ISF_SB_EEEEESI_SJ_SI_SJ_NS1G_6fusion15FusionCallbacksIS1K_NS1O_17LinearCombinationISI_fSI_fLNS_15FloatRoundStyleE2EEESH_S1N_JEEENS4_5SM1004TMEM4LOAD26SM100_TMEM_LOAD_16dp32b16xES13_S1D_NS4_39AutoVectorizingCopyWithAssumedAlignmentILi128EEENS4_14SM90_TMA_STOREES1D_S1Z_S1Z_EEEvvEEEEvNT_6ParamsE,"a",@progbits
	.sectionflags	@""
	.align	4
.nv.constant0._ZN7cutlass13device_kernelINS_4gemm6kernel13GemmUniversalIN4cute5tupleIJiiiiEEENS1_10collective13CollectiveMmaINS1_35MainloopSm100TmaUmmaWarpSpecializedILi21ELi2ELi4ENS5_IJNS4_1CILi1EEESB_SB_EEEEENS5_IJNSA_ILi64EEENSA_ILi224EEENSA_ILi32EEEEEENS_12float_e4m3_tENS5_IJlSB_lEEESI_SJ_NS4_8TiledMMAINS4_8MMA_AtomIJNS4_10MMA_TraitsINS4_19SM100_MMA_F8F6F4_SSEJSI_SI_fSE_SF_NS4_17integral_constantINS4_4UMMA5MajorELSQ_0EEESR_NSO_INSP_7ScaleInELSS_0EEEST_EEEEEENS4_6LayoutISC_NS5_IJNSA_ILi0EEESX_SX_EEEEENS5_IJNS4_10UnderscoreES10_S10_EEEEENS4_13SM90_TMA_LOADENS4_14ComposedLayoutINS4_7SwizzleILi1ELi4ELi3EEENS4_18smem_ptr_flag_bitsILi8EEENSW_INS5_IJNSA_ILi8EEESG_EEENS5_IJSG_SB_EEEEEEEvNS4_8identityES13_S1D_vS1E_EENS_8epilogue10collective18CollectiveEpilogueINS1G_23Sm100TmaWarpSpecializedILi1ELi1ELi112ELb0ELb0EEEJSH_NS5_IJNSW_ISE_SB_EENSW_ISF_SB_EEEEESI_SJ_SI_SJ_NS1G_6fusion15FusionCallbacksIS1K_NS1O_17LinearCombinationISI_fSI_fLNS_15FloatRoundStyleE2EEESH_S1N_JEEENS4_5SM1004TMEM4LOAD26SM100_TMEM_LOAD_16dp32b16xES13_S1D_NS4_39AutoVectorizingCopyWithAssumedAlignmentILi128EEENS4_14SM90_TMA_STOREES1D_S1Z_S1Z_EEEvvEEEEvNT_6ParamsE:
	.zero		2944


//--------------------- SYMBOLS --------------------------

	.type		.nv.reservedSmem.offset0,@object
	.size		.nv.reservedSmem.offset0,0x4
	.type		.nv.reservedSmem.cap,@object
	.size		.nv.reservedSmem.cap,0x4
	.type		__assertfail,@function
